//
// Generated by NVIDIA NVVM Compiler
//
// Compiler Build ID: CL-36424714
// Cuda compilation tools, release 13.0, V13.0.88
// Based on NVVM 20.0.0
//

.version 9.0
.target sm_100
.address_size 64

	// .globl	_Z18init_grid_negativev
.global .align 4 .b8 grid[67108864];
.global .align 4 .u32 border_left;
.global .align 4 .u32 border_right;
.global .align 4 .u32 border_top;
.global .align 4 .u32 border_bottom;
.global .align 4 .u32 smallest_distance_to_center;
.global .align 8 .u64 total_static_particles;
.global .align 8 .u64 weight_center_x;
.global .align 8 .u64 weight_center_y;
.global .align 4 .u32 debug;
.global .align 4 .b8 debug_array[4096];
.global .align 4 .b8 __cudart_i2opi_f[24] = {65, 144, 67, 60, 153, 149, 98, 219, 192, 221, 52, 245, 209, 87, 39, 252, 41, 21, 68, 78, 110, 131, 249, 162};

.visible .entry _Z18init_grid_negativev()
{
	.reg .b32 	%r<10>;
	.reg .b64 	%rd<6>;

	mov.u32 	%r1, %ctaid.y;
	mov.u32 	%r2, %ntid.y;
	mov.u32 	%r3, %tid.y;
	mad.lo.s32 	%r4, %r1, %r2, %r3;
	mul.wide.u32 	%rd1, %r4, 16384;
	mov.u64 	%rd2, grid;
	add.s64 	%rd3, %rd2, %rd1;
	mov.u32 	%r5, %ctaid.x;
	mov.u32 	%r6, %ntid.x;
	mov.u32 	%r7, %tid.x;
	mad.lo.s32 	%r8, %r5, %r6, %r7;
	mul.wide.u32 	%rd4, %r8, 4;
	add.s64 	%rd5, %rd3, %rd4;
	mov.b32 	%r9, -1;
	st.global.u32 	[%rd5], %r9;
	ret;

}
	// .globl	_Z15init_gpu_singlev
.visible .entry _Z15init_gpu_singlev()
{
	.reg .b32 	%r<4>;

	mov.b32 	%r1, 2048;
	st.global.u32 	[border_top], %r1;
	st.global.u32 	[border_bottom], %r1;
	st.global.u32 	[border_left], %r1;
	st.global.u32 	[border_right], %r1;
	mov.b32 	%r2, 1;
	st.global.u32 	[smallest_distance_to_center], %r2;
	mov.b32 	%r3, 0;
	st.global.u32 	[grid+33562624], %r3;
	ret;

}
	// .globl	_Z14init_particlesP8Particle
.visible .entry _Z14init_particlesP8Particle(
	.param .u64 .ptr .align 1 _Z14init_particlesP8Particle_param_0
)
{
	.reg .pred 	%p<5>;
	.reg .b32 	%r<42>;
	.reg .b32 	%f<15>;
	.reg .b64 	%rd<5>;

	ld.param.u64 	%rd2, [_Z14init_particlesP8Particle_param_0];
	cvta.to.global.u64 	%rd3, %rd2;
	mov.u32 	%r5, %tid.x;
	mov.u32 	%r6, %ctaid.x;
	mov.u32 	%r7, %ntid.x;
	mad.lo.s32 	%r8, %r6, %r7, %r5;
	mul.wide.s32 	%rd4, %r8, 20;
	add.s64 	%rd1, %rd3, %rd4;
	shl.b32 	%r1, %r8, 2;
	st.global.u32 	[%rd1+16], %r1;
	ld.global.f32 	%f1, [%rd1+8];
	ld.global.f32 	%f2, [%rd1+12];
	ld.global.u32 	%r9, [border_bottom];
	ld.global.u32 	%r2, [border_top];
	sub.s32 	%r3, %r9, %r2;
	add.s32 	%r10, %r1, 1324567967;
	shr.u32 	%r11, %r10, 16;
	xor.b32  	%r12, %r11, %r10;
	mul.lo.s32 	%r13, %r12, 1324567967;
	shr.u32 	%r14, %r13, 16;
	xor.b32  	%r15, %r14, %r13;
	mul.lo.s32 	%r16, %r15, 1324567967;
	shr.u32 	%r17, %r16, 16;
	xor.b32  	%r4, %r17, %r16;
	and.b32  	%r18, %r4, 4095;
	cvt.rn.f32.u32 	%f8, %r18;
	ld.global.u32 	%r19, [border_left];
	cvt.rn.f32.s32 	%f9, %r19;
	setp.leu.f32 	%p1, %f8, %f9;
	ld.global.u32 	%r20, [border_right];
	cvt.rn.f32.s32 	%f10, %r20;
	setp.geu.f32 	%p2, %f8, %f10;
	or.pred  	%p3, %p1, %p2;
	@%p3 bra 	$L__BB2_3;
	sub.s32 	%r31, 4096, %r3;
	add.s32 	%r32, %r1, 1324567968;
	shr.u32 	%r33, %r32, 16;
	xor.b32  	%r34, %r33, %r32;
	mul.lo.s32 	%r35, %r34, 1324567967;
	shr.u32 	%r36, %r35, 16;
	xor.b32  	%r37, %r36, %r35;
	mul.lo.s32 	%r38, %r37, 1324567967;
	shr.u32 	%r39, %r38, 16;
	xor.b32  	%r40, %r39, %r38;
	rem.u32 	%r41, %r40, %r31;
	cvt.rn.f32.s32 	%f14, %r41;
	cvt.rn.f32.s32 	%f12, %r2;
	setp.leu.f32 	%p4, %f14, %f12;
	@%p4 bra 	$L__BB2_4;
	cvt.rn.f32.s32 	%f13, %r3;
	add.f32 	%f14, %f13, %f14;
	bra.uni 	$L__BB2_4;
$L__BB2_3:
	add.s32 	%r21, %r1, 1324567968;
	shr.u32 	%r22, %r21, 16;
	xor.b32  	%r23, %r22, %r21;
	mul.lo.s32 	%r24, %r23, 1324567967;
	shr.u32 	%r25, %r24, 16;
	xor.b32  	%r26, %r25, %r24;
	mul.lo.s32 	%r27, %r26, 1324567967;
	shr.u32 	%r28, %r27, 16;
	xor.b32  	%r29, %r28, %r27;
	and.b32  	%r30, %r29, 4095;
	cvt.rn.f32.u32 	%f14, %r30;
$L__BB2_4:
	st.global.f32 	[%rd1], %f8;
	st.global.f32 	[%rd1+4], %f14;
	st.global.f32 	[%rd1+8], %f1;
	st.global.f32 	[%rd1+12], %f2;
	st.global.u32 	[%rd1+16], %r4;
	ret;

}
	// .globl	_Z13particle_stepP8Particlei
.visible .entry _Z13particle_stepP8Particlei(
	.param .u64 .ptr .align 1 _Z13particle_stepP8Particlei_param_0,
	.param .u32 _Z13particle_stepP8Particlei_param_1
)
{
	.local .align 4 .b8 	__local_depot3[28];
	.reg .b64 	%SP;
	.reg .b64 	%SPL;
	.reg .pred 	%p<225>;
	.reg .b16 	%rs<10>;
	.reg .b32 	%r<695>;
	.reg .b32 	%f<578>;
	.reg .b64 	%rd<271>;
	.reg .b64 	%fd<31>;

	mov.u64 	%SPL, __local_depot3;
	ld.param.u64 	%rd79, [_Z13particle_stepP8Particlei_param_0];
	ld.param.u32 	%r196, [_Z13particle_stepP8Particlei_param_1];
	cvta.to.global.u64 	%rd80, %rd79;
	add.u64 	%rd1, %SPL, 0;
	add.u64 	%rd2, %SPL, 0;
	mov.u32 	%r197, %ctaid.x;
	mov.u32 	%r198, %ntid.x;
	mov.u32 	%r199, %tid.x;
	mad.lo.s32 	%r200, %r197, %r198, %r199;
	mul.wide.s32 	%rd83, %r200, 20;
	add.s64 	%rd84, %rd80, %rd83;
	ld.global.f32 	%f1, [%rd84];
	ld.global.f32 	%f2, [%rd84+4];
	ld.global.u32 	%r201, [%rd84+16];
	ld.global.u32 	%r202, [border_left];
	add.s32 	%r203, %r202, -150;
	cvt.rn.f32.s32 	%f3, %r203;
	ld.global.u32 	%r204, [border_right];
	add.s32 	%r205, %r204, 150;
	cvt.rn.f32.s32 	%f4, %r205;
	ld.global.u32 	%r206, [border_bottom];
	add.s32 	%r207, %r206, 150;
	cvt.rn.f32.s32 	%f5, %r207;
	ld.global.u32 	%r208, [border_top];
	add.s32 	%r209, %r208, -150;
	cvt.rn.f32.s32 	%f6, %r209;
	add.s32 	%r210, %r201, 1324567967;
	shr.u32 	%r211, %r210, 16;
	xor.b32  	%r212, %r211, %r210;
	mul.lo.s32 	%r213, %r212, 1324567967;
	shr.u32 	%r214, %r213, 16;
	xor.b32  	%r215, %r214, %r213;
	mul.lo.s32 	%r216, %r215, 1324567967;
	shr.u32 	%r217, %r216, 16;
	xor.b32  	%r693, %r217, %r216;
	mul.hi.u32 	%r218, %r693, 1801439851;
	shr.u32 	%r219, %r218, 22;
	mul.lo.s32 	%r220, %r219, 10000000;
	sub.s32 	%r221, %r693, %r220;
	cvt.rn.f32.u32 	%f184, %r221;
	div.rn.f32 	%f185, %f184, 0f4B189680;
	cvt.f64.f32 	%fd1, %f185;
	mul.f64 	%fd2, %fd1, 0d401921FB54442D18;
	cvt.rn.f32.f64 	%f7, %fd2;
	add.s32 	%r222, %r201, 1324567968;
	shr.u32 	%r223, %r222, 16;
	xor.b32  	%r224, %r223, %r222;
	mul.lo.s32 	%r225, %r224, 1324567967;
	shr.u32 	%r226, %r225, 16;
	xor.b32  	%r227, %r226, %r225;
	mul.lo.s32 	%r228, %r227, 1324567967;
	shr.u32 	%r229, %r228, 16;
	xor.b32  	%r230, %r229, %r228;
	mul.hi.u32 	%r231, %r230, 1801439851;
	shr.u32 	%r232, %r231, 22;
	mul.lo.s32 	%r233, %r232, 10000000;
	sub.s32 	%r234, %r230, %r233;
	cvt.rn.f32.u32 	%f186, %r234;
	div.rn.f32 	%f187, %f186, 0f4B189680;
	mul.f32 	%f8, %f187, 0f40400000;
	mul.f32 	%f188, %f7, 0f3F22F983;
	cvt.rni.s32.f32 	%r653, %f188;
	cvt.rn.f32.s32 	%f189, %r653;
	fma.rn.f32 	%f190, %f189, 0fBFC90FDA, %f7;
	fma.rn.f32 	%f191, %f189, 0fB3A22168, %f190;
	fma.rn.f32 	%f533, %f189, 0fA7C234C5, %f191;
	abs.f32 	%f10, %f7;
	setp.ltu.f32 	%p3, %f10, 0f47CE4780;
	mov.u32 	%r649, %r653;
	mov.f32 	%f532, %f533;
	@%p3 bra 	$L__BB3_8;
	setp.neu.f32 	%p4, %f10, 0f7F800000;
	@%p4 bra 	$L__BB3_3;
	mov.f32 	%f194, 0f00000000;
	mul.rn.f32 	%f532, %f7, %f194;
	mov.b32 	%r649, 0;
	bra.uni 	$L__BB3_8;
$L__BB3_3:
	mov.b32 	%r3, %f7;
	shl.b32 	%r236, %r3, 8;
	or.b32  	%r4, %r236, -2147483648;
	mov.b64 	%rd243, 0;
	mov.b32 	%r646, 0;
	mov.u64 	%rd241, __cudart_i2opi_f;
	mov.u64 	%rd242, %rd2;
$L__BB3_4:
	.pragma "nounroll";
	ld.global.nc.u32 	%r237, [%rd241];
	mad.wide.u32 	%rd87, %r237, %r4, %rd243;
	shr.u64 	%rd243, %rd87, 32;
	st.local.u32 	[%rd242], %rd87;
	add.s32 	%r646, %r646, 1;
	add.s64 	%rd242, %rd242, 4;
	add.s64 	%rd241, %rd241, 4;
	setp.ne.s32 	%p5, %r646, 6;
	@%p5 bra 	$L__BB3_4;
	shr.u32 	%r238, %r3, 23;
	st.local.u32 	[%rd2+24], %rd243;
	and.b32  	%r7, %r238, 31;
	and.b32  	%r239, %r238, 224;
	add.s32 	%r240, %r239, -128;
	shr.u32 	%r241, %r240, 5;
	mul.wide.u32 	%rd88, %r241, 4;
	sub.s64 	%rd9, %rd2, %rd88;
	ld.local.u32 	%r647, [%rd9+24];
	ld.local.u32 	%r648, [%rd9+20];
	setp.eq.s32 	%p6, %r7, 0;
	@%p6 bra 	$L__BB3_7;
	shf.l.wrap.b32 	%r647, %r648, %r647, %r7;
	ld.local.u32 	%r242, [%rd9+16];
	shf.l.wrap.b32 	%r648, %r242, %r648, %r7;
$L__BB3_7:
	shr.u32 	%r243, %r647, 30;
	shf.l.wrap.b32 	%r244, %r648, %r647, 2;
	shl.b32 	%r245, %r648, 2;
	shr.u32 	%r246, %r244, 31;
	add.s32 	%r649, %r246, %r243;
	xor.b32  	%r247, %r244, %r3;
	shr.s32 	%r248, %r244, 31;
	xor.b32  	%r249, %r248, %r244;
	xor.b32  	%r250, %r248, %r245;
	cvt.u64.u32 	%rd89, %r249;
	shl.b64 	%rd90, %rd89, 32;
	cvt.u64.u32 	%rd91, %r250;
	or.b64  	%rd92, %rd90, %rd91;
	cvt.rn.f64.s64 	%fd3, %rd92;
	mul.f64 	%fd4, %fd3, 0d3BF921FB54442D19;
	cvt.rn.f32.f64 	%f192, %fd4;
	neg.f32 	%f193, %f192;
	setp.lt.s32 	%p7, %r247, 0;
	selp.f32 	%f532, %f193, %f192, %p7;
$L__BB3_8:
	setp.ltu.f32 	%p8, %f10, 0f47CE4780;
	add.s32 	%r252, %r649, 1;
	mul.rn.f32 	%f195, %f532, %f532;
	and.b32  	%r253, %r649, 1;
	setp.eq.b32 	%p9, %r253, 1;
	selp.f32 	%f196, %f532, 0f3F800000, %p9;
	fma.rn.f32 	%f197, %f195, %f196, 0f00000000;
	fma.rn.f32 	%f198, %f195, 0f37CBAC00, 0fBAB607ED;
	selp.f32 	%f199, 0fB94D4153, %f198, %p9;
	selp.f32 	%f200, 0f3C0885E4, 0f3D2AAABB, %p9;
	fma.rn.f32 	%f201, %f199, %f195, %f200;
	selp.f32 	%f202, 0fBE2AAAA8, 0fBEFFFFFF, %p9;
	fma.rn.f32 	%f203, %f201, %f195, %f202;
	fma.rn.f32 	%f204, %f203, %f197, %f196;
	and.b32  	%r254, %r252, 2;
	setp.eq.s32 	%p10, %r254, 0;
	mov.f32 	%f205, 0f00000000;
	sub.f32 	%f206, %f205, %f204;
	selp.f32 	%f207, %f204, %f206, %p10;
	mul.f32 	%f562, %f8, %f207;
	@%p8 bra 	$L__BB3_16;
	setp.neu.f32 	%p11, %f10, 0f7F800000;
	@%p11 bra 	$L__BB3_11;
	mov.f32 	%f210, 0f00000000;
	mul.rn.f32 	%f533, %f7, %f210;
	mov.b32 	%r653, 0;
	bra.uni 	$L__BB3_16;
$L__BB3_11:
	mov.b32 	%r16, %f7;
	shl.b32 	%r256, %r16, 8;
	or.b32  	%r17, %r256, -2147483648;
	mov.b64 	%rd246, 0;
	mov.b32 	%r650, 0;
	mov.u64 	%rd244, __cudart_i2opi_f;
	mov.u64 	%rd245, %rd1;
$L__BB3_12:
	.pragma "nounroll";
	ld.global.nc.u32 	%r257, [%rd244];
	mad.wide.u32 	%rd95, %r257, %r17, %rd246;
	shr.u64 	%rd246, %rd95, 32;
	st.local.u32 	[%rd245], %rd95;
	add.s32 	%r650, %r650, 1;
	add.s64 	%rd245, %rd245, 4;
	add.s64 	%rd244, %rd244, 4;
	setp.ne.s32 	%p12, %r650, 6;
	@%p12 bra 	$L__BB3_12;
	shr.u32 	%r258, %r16, 23;
	st.local.u32 	[%rd1+24], %rd246;
	and.b32  	%r20, %r258, 31;
	and.b32  	%r259, %r258, 224;
	add.s32 	%r260, %r259, -128;
	shr.u32 	%r261, %r260, 5;
	mul.wide.u32 	%rd96, %r261, 4;
	sub.s64 	%rd16, %rd1, %rd96;
	ld.local.u32 	%r651, [%rd16+24];
	ld.local.u32 	%r652, [%rd16+20];
	setp.eq.s32 	%p13, %r20, 0;
	@%p13 bra 	$L__BB3_15;
	shf.l.wrap.b32 	%r651, %r652, %r651, %r20;
	ld.local.u32 	%r262, [%rd16+16];
	shf.l.wrap.b32 	%r652, %r262, %r652, %r20;
$L__BB3_15:
	shr.u32 	%r263, %r651, 30;
	shf.l.wrap.b32 	%r264, %r652, %r651, 2;
	shl.b32 	%r265, %r652, 2;
	shr.u32 	%r266, %r264, 31;
	add.s32 	%r653, %r266, %r263;
	xor.b32  	%r267, %r264, %r16;
	shr.s32 	%r268, %r264, 31;
	xor.b32  	%r269, %r268, %r264;
	xor.b32  	%r270, %r268, %r265;
	cvt.u64.u32 	%rd97, %r269;
	shl.b64 	%rd98, %rd97, 32;
	cvt.u64.u32 	%rd99, %r270;
	or.b64  	%rd100, %rd98, %rd99;
	cvt.rn.f64.s64 	%fd5, %rd100;
	mul.f64 	%fd6, %fd5, 0d3BF921FB54442D19;
	cvt.rn.f32.f64 	%f208, %fd6;
	neg.f32 	%f209, %f208;
	setp.lt.s32 	%p14, %r267, 0;
	selp.f32 	%f533, %f209, %f208, %p14;
$L__BB3_16:
	mul.rn.f32 	%f211, %f533, %f533;
	and.b32  	%r272, %r653, 1;
	setp.eq.b32 	%p15, %r272, 1;
	selp.f32 	%f212, 0f3F800000, %f533, %p15;
	fma.rn.f32 	%f213, %f211, %f212, 0f00000000;
	fma.rn.f32 	%f214, %f211, 0f37CBAC00, 0fBAB607ED;
	selp.f32 	%f215, %f214, 0fB94D4153, %p15;
	selp.f32 	%f216, 0f3D2AAABB, 0f3C0885E4, %p15;
	fma.rn.f32 	%f217, %f215, %f211, %f216;
	selp.f32 	%f218, 0fBEFFFFFF, 0fBE2AAAA8, %p15;
	fma.rn.f32 	%f219, %f217, %f211, %f218;
	fma.rn.f32 	%f220, %f219, %f213, %f212;
	and.b32  	%r273, %r653, 2;
	setp.eq.s32 	%p16, %r273, 0;
	mov.f32 	%f221, 0f00000000;
	sub.f32 	%f222, %f221, %f220;
	selp.f32 	%f223, %f220, %f222, %p16;
	mul.f32 	%f564, %f8, %f223;
	add.f32 	%f565, %f1, %f564;
	add.f32 	%f563, %f2, %f562;
	add.f32 	%f224, %f565, 0fC0000000;
	setp.gtu.f32 	%p17, %f224, 0f00000000;
	@%p17 bra 	$L__BB3_18;
	neg.f32 	%f564, %f564;
	mov.f32 	%f565, 0f4000A3D7;
	bra.uni 	$L__BB3_20;
$L__BB3_18:
	add.f32 	%f226, %f565, 0f40000000;
	setp.ltu.f32 	%p18, %f226, 0f45800000;
	@%p18 bra 	$L__BB3_20;
	neg.f32 	%f564, %f564;
	mov.f32 	%f565, 0f457FDFD7;
$L__BB3_20:
	add.f32 	%f228, %f563, 0fC0000000;
	setp.gtu.f32 	%p19, %f228, 0f00000000;
	@%p19 bra 	$L__BB3_22;
	neg.f32 	%f562, %f562;
	mov.f32 	%f563, 0f4000A3D7;
	bra.uni 	$L__BB3_24;
$L__BB3_22:
	add.f32 	%f230, %f563, 0f40000000;
	setp.ltu.f32 	%p20, %f230, 0f45800000;
	@%p20 bra 	$L__BB3_24;
	neg.f32 	%f562, %f562;
	mov.f32 	%f563, 0f457FDFD7;
$L__BB3_24:
	setp.geu.f32 	%p22, %f565, %f3;
	setp.leu.f32 	%p23, %f565, %f4;
	setp.leu.f32 	%p24, %f563, %f5;
	and.pred  	%p25, %p23, %p24;
	and.pred  	%p26, %p25, %p22;
	setp.geu.f32 	%p27, %f563, %f6;
	mov.pred 	%p224, 0;
	and.pred  	%p28, %p26, %p27;
	@%p28 bra 	$L__BB3_125;
	add.s32 	%r274, %r693, 1324567967;
	shr.u32 	%r275, %r274, 16;
	xor.b32  	%r276, %r275, %r274;
	mul.lo.s32 	%r277, %r276, 1324567967;
	shr.u32 	%r278, %r277, 16;
	xor.b32  	%r279, %r278, %r277;
	mul.lo.s32 	%r280, %r279, 1324567967;
	shr.u32 	%r281, %r280, 16;
	xor.b32  	%r29, %r281, %r280;
	mul.hi.u32 	%r282, %r29, 1801439851;
	shr.u32 	%r283, %r282, 22;
	mul.lo.s32 	%r284, %r283, 10000000;
	sub.s32 	%r285, %r29, %r284;
	cvt.rn.f32.u32 	%f232, %r285;
	div.rn.f32 	%f233, %f232, 0f4B189680;
	cvt.f64.f32 	%fd7, %f233;
	mul.f64 	%fd8, %fd7, 0d401921FB54442D18;
	cvt.rn.f32.f64 	%f29, %fd8;
	add.s32 	%r286, %r693, 1324567968;
	shr.u32 	%r287, %r286, 16;
	xor.b32  	%r288, %r287, %r286;
	mul.lo.s32 	%r289, %r288, 1324567967;
	shr.u32 	%r290, %r289, 16;
	xor.b32  	%r291, %r290, %r289;
	mul.lo.s32 	%r292, %r291, 1324567967;
	shr.u32 	%r293, %r292, 16;
	xor.b32  	%r294, %r293, %r292;
	mul.hi.u32 	%r295, %r294, 1801439851;
	shr.u32 	%r296, %r295, 22;
	mul.lo.s32 	%r297, %r296, 10000000;
	sub.s32 	%r298, %r294, %r297;
	cvt.rn.f32.u32 	%f234, %r298;
	div.rn.f32 	%f235, %f234, 0f4B189680;
	mul.f32 	%f30, %f235, 0f40400000;
	mul.f32 	%f236, %f29, 0f3F22F983;
	cvt.rni.s32.f32 	%r661, %f236;
	cvt.rn.f32.s32 	%f237, %r661;
	fma.rn.f32 	%f238, %f237, 0fBFC90FDA, %f29;
	fma.rn.f32 	%f239, %f237, 0fB3A22168, %f238;
	fma.rn.f32 	%f539, %f237, 0fA7C234C5, %f239;
	abs.f32 	%f32, %f29;
	setp.ltu.f32 	%p29, %f32, 0f47CE4780;
	mov.u32 	%r657, %r661;
	mov.f32 	%f538, %f539;
	@%p29 bra 	$L__BB3_33;
	setp.eq.f32 	%p30, %f32, 0f7F800000;
	@%p30 bra 	$L__BB3_32;
	mov.b32 	%r31, %f29;
	shl.b32 	%r300, %r31, 8;
	or.b32  	%r32, %r300, -2147483648;
	mov.b64 	%rd249, 0;
	mov.b32 	%r654, 0;
	mov.u64 	%rd247, __cudart_i2opi_f;
	mov.u64 	%rd248, %rd2;
$L__BB3_28:
	.pragma "nounroll";
	ld.global.nc.u32 	%r301, [%rd247];
	mad.wide.u32 	%rd103, %r301, %r32, %rd249;
	shr.u64 	%rd249, %rd103, 32;
	st.local.u32 	[%rd248], %rd103;
	add.s32 	%r654, %r654, 1;
	add.s64 	%rd248, %rd248, 4;
	add.s64 	%rd247, %rd247, 4;
	setp.ne.s32 	%p31, %r654, 6;
	@%p31 bra 	$L__BB3_28;
	shr.u32 	%r302, %r31, 23;
	st.local.u32 	[%rd2+24], %rd249;
	and.b32  	%r35, %r302, 31;
	and.b32  	%r303, %r302, 224;
	add.s32 	%r304, %r303, -128;
	shr.u32 	%r305, %r304, 5;
	mul.wide.u32 	%rd104, %r305, 4;
	sub.s64 	%rd23, %rd2, %rd104;
	ld.local.u32 	%r655, [%rd23+24];
	ld.local.u32 	%r656, [%rd23+20];
	setp.eq.s32 	%p32, %r35, 0;
	@%p32 bra 	$L__BB3_31;
	shf.l.wrap.b32 	%r655, %r656, %r655, %r35;
	ld.local.u32 	%r306, [%rd23+16];
	shf.l.wrap.b32 	%r656, %r306, %r656, %r35;
$L__BB3_31:
	shr.u32 	%r307, %r655, 30;
	shf.l.wrap.b32 	%r308, %r656, %r655, 2;
	shl.b32 	%r309, %r656, 2;
	shr.u32 	%r310, %r308, 31;
	add.s32 	%r657, %r310, %r307;
	xor.b32  	%r311, %r308, %r31;
	shr.s32 	%r312, %r308, 31;
	xor.b32  	%r313, %r312, %r308;
	xor.b32  	%r314, %r312, %r309;
	cvt.u64.u32 	%rd105, %r313;
	shl.b64 	%rd106, %rd105, 32;
	cvt.u64.u32 	%rd107, %r314;
	or.b64  	%rd108, %rd106, %rd107;
	cvt.rn.f64.s64 	%fd9, %rd108;
	mul.f64 	%fd10, %fd9, 0d3BF921FB54442D19;
	cvt.rn.f32.f64 	%f240, %fd10;
	neg.f32 	%f241, %f240;
	setp.lt.s32 	%p33, %r311, 0;
	selp.f32 	%f538, %f241, %f240, %p33;
	bra.uni 	$L__BB3_33;
$L__BB3_32:
	mov.f32 	%f242, 0f00000000;
	mul.rn.f32 	%f538, %f29, %f242;
	mov.b32 	%r657, 0;
$L__BB3_33:
	setp.ltu.f32 	%p34, %f32, 0f47CE4780;
	add.s32 	%r316, %r657, 1;
	mul.rn.f32 	%f243, %f538, %f538;
	and.b32  	%r317, %r657, 1;
	setp.eq.b32 	%p35, %r317, 1;
	selp.f32 	%f244, %f538, 0f3F800000, %p35;
	fma.rn.f32 	%f245, %f243, %f244, 0f00000000;
	fma.rn.f32 	%f246, %f243, 0f37CBAC00, 0fBAB607ED;
	selp.f32 	%f247, 0fB94D4153, %f246, %p35;
	selp.f32 	%f248, 0f3C0885E4, 0f3D2AAABB, %p35;
	fma.rn.f32 	%f249, %f247, %f243, %f248;
	selp.f32 	%f250, 0fBE2AAAA8, 0fBEFFFFFF, %p35;
	fma.rn.f32 	%f251, %f249, %f243, %f250;
	fma.rn.f32 	%f252, %f251, %f245, %f244;
	and.b32  	%r318, %r316, 2;
	setp.eq.s32 	%p36, %r318, 0;
	mov.f32 	%f253, 0f00000000;
	sub.f32 	%f254, %f253, %f252;
	selp.f32 	%f255, %f252, %f254, %p36;
	mul.f32 	%f562, %f30, %f255;
	@%p34 bra 	$L__BB3_41;
	setp.eq.f32 	%p37, %f32, 0f7F800000;
	@%p37 bra 	$L__BB3_40;
	mov.b32 	%r44, %f29;
	shl.b32 	%r320, %r44, 8;
	or.b32  	%r45, %r320, -2147483648;
	mov.b64 	%rd252, 0;
	mov.b32 	%r658, 0;
	mov.u64 	%rd250, __cudart_i2opi_f;
	mov.u64 	%rd251, %rd1;
$L__BB3_36:
	.pragma "nounroll";
	ld.global.nc.u32 	%r321, [%rd250];
	mad.wide.u32 	%rd111, %r321, %r45, %rd252;
	shr.u64 	%rd252, %rd111, 32;
	st.local.u32 	[%rd251], %rd111;
	add.s32 	%r658, %r658, 1;
	add.s64 	%rd251, %rd251, 4;
	add.s64 	%rd250, %rd250, 4;
	setp.ne.s32 	%p38, %r658, 6;
	@%p38 bra 	$L__BB3_36;
	shr.u32 	%r322, %r44, 23;
	st.local.u32 	[%rd1+24], %rd252;
	and.b32  	%r48, %r322, 31;
	and.b32  	%r323, %r322, 224;
	add.s32 	%r324, %r323, -128;
	shr.u32 	%r325, %r324, 5;
	mul.wide.u32 	%rd112, %r325, 4;
	sub.s64 	%rd30, %rd1, %rd112;
	ld.local.u32 	%r659, [%rd30+24];
	ld.local.u32 	%r660, [%rd30+20];
	setp.eq.s32 	%p39, %r48, 0;
	@%p39 bra 	$L__BB3_39;
	shf.l.wrap.b32 	%r659, %r660, %r659, %r48;
	ld.local.u32 	%r326, [%rd30+16];
	shf.l.wrap.b32 	%r660, %r326, %r660, %r48;
$L__BB3_39:
	shr.u32 	%r327, %r659, 30;
	shf.l.wrap.b32 	%r328, %r660, %r659, 2;
	shl.b32 	%r329, %r660, 2;
	shr.u32 	%r330, %r328, 31;
	add.s32 	%r661, %r330, %r327;
	xor.b32  	%r331, %r328, %r44;
	shr.s32 	%r332, %r328, 31;
	xor.b32  	%r333, %r332, %r328;
	xor.b32  	%r334, %r332, %r329;
	cvt.u64.u32 	%rd113, %r333;
	shl.b64 	%rd114, %rd113, 32;
	cvt.u64.u32 	%rd115, %r334;
	or.b64  	%rd116, %rd114, %rd115;
	cvt.rn.f64.s64 	%fd11, %rd116;
	mul.f64 	%fd12, %fd11, 0d3BF921FB54442D19;
	cvt.rn.f32.f64 	%f256, %fd12;
	neg.f32 	%f257, %f256;
	setp.lt.s32 	%p40, %r331, 0;
	selp.f32 	%f539, %f257, %f256, %p40;
	bra.uni 	$L__BB3_41;
$L__BB3_40:
	mov.f32 	%f258, 0f00000000;
	mul.rn.f32 	%f539, %f29, %f258;
	mov.b32 	%r661, 0;
$L__BB3_41:
	mul.rn.f32 	%f259, %f539, %f539;
	and.b32  	%r336, %r661, 1;
	setp.eq.b32 	%p41, %r336, 1;
	selp.f32 	%f260, 0f3F800000, %f539, %p41;
	fma.rn.f32 	%f261, %f259, %f260, 0f00000000;
	fma.rn.f32 	%f262, %f259, 0f37CBAC00, 0fBAB607ED;
	selp.f32 	%f263, %f262, 0fB94D4153, %p41;
	selp.f32 	%f264, 0f3D2AAABB, 0f3C0885E4, %p41;
	fma.rn.f32 	%f265, %f263, %f259, %f264;
	selp.f32 	%f266, 0fBEFFFFFF, 0fBE2AAAA8, %p41;
	fma.rn.f32 	%f267, %f265, %f259, %f266;
	fma.rn.f32 	%f268, %f267, %f261, %f260;
	and.b32  	%r337, %r661, 2;
	setp.eq.s32 	%p42, %r337, 0;
	mov.f32 	%f269, 0f00000000;
	sub.f32 	%f270, %f269, %f268;
	selp.f32 	%f271, %f268, %f270, %p42;
	mul.f32 	%f564, %f30, %f271;
	add.f32 	%f565, %f565, %f564;
	add.f32 	%f563, %f563, %f562;
	add.f32 	%f272, %f565, 0fC0000000;
	setp.gtu.f32 	%p43, %f272, 0f00000000;
	@%p43 bra 	$L__BB3_43;
	neg.f32 	%f564, %f564;
	mov.f32 	%f565, 0f4000A3D7;
	bra.uni 	$L__BB3_45;
$L__BB3_43:
	add.f32 	%f274, %f565, 0f40000000;
	setp.ltu.f32 	%p44, %f274, 0f45800000;
	@%p44 bra 	$L__BB3_45;
	neg.f32 	%f564, %f564;
	mov.f32 	%f565, 0f457FDFD7;
$L__BB3_45:
	add.f32 	%f276, %f563, 0fC0000000;
	setp.gtu.f32 	%p45, %f276, 0f00000000;
	@%p45 bra 	$L__BB3_47;
	neg.f32 	%f562, %f562;
	mov.f32 	%f563, 0f4000A3D7;
	bra.uni 	$L__BB3_49;
$L__BB3_47:
	add.f32 	%f278, %f563, 0f40000000;
	setp.ltu.f32 	%p46, %f278, 0f45800000;
	@%p46 bra 	$L__BB3_49;
	neg.f32 	%f562, %f562;
	mov.f32 	%f563, 0f457FDFD7;
$L__BB3_49:
	setp.geu.f32 	%p48, %f565, %f3;
	setp.leu.f32 	%p49, %f565, %f4;
	setp.leu.f32 	%p50, %f563, %f5;
	and.pred  	%p51, %p49, %p50;
	and.pred  	%p52, %p51, %p48;
	setp.geu.f32 	%p53, %f563, %f6;
	and.pred  	%p54, %p52, %p53;
	mov.u32 	%r693, %r29;
	@%p54 bra 	$L__BB3_125;
	add.s32 	%r338, %r29, 1324567967;
	shr.u32 	%r339, %r338, 16;
	xor.b32  	%r340, %r339, %r338;
	mul.lo.s32 	%r341, %r340, 1324567967;
	shr.u32 	%r342, %r341, 16;
	xor.b32  	%r343, %r342, %r341;
	mul.lo.s32 	%r344, %r343, 1324567967;
	shr.u32 	%r345, %r344, 16;
	xor.b32  	%r693, %r345, %r344;
	mul.hi.u32 	%r346, %r693, 1801439851;
	shr.u32 	%r347, %r346, 22;
	mul.lo.s32 	%r348, %r347, 10000000;
	sub.s32 	%r349, %r693, %r348;
	cvt.rn.f32.u32 	%f280, %r349;
	div.rn.f32 	%f281, %f280, 0f4B189680;
	cvt.f64.f32 	%fd13, %f281;
	mul.f64 	%fd14, %fd13, 0d401921FB54442D18;
	cvt.rn.f32.f64 	%f51, %fd14;
	add.s32 	%r350, %r29, 1324567968;
	shr.u32 	%r351, %r350, 16;
	xor.b32  	%r352, %r351, %r350;
	mul.lo.s32 	%r353, %r352, 1324567967;
	shr.u32 	%r354, %r353, 16;
	xor.b32  	%r355, %r354, %r353;
	mul.lo.s32 	%r356, %r355, 1324567967;
	shr.u32 	%r357, %r356, 16;
	xor.b32  	%r358, %r357, %r356;
	mul.hi.u32 	%r359, %r358, 1801439851;
	shr.u32 	%r360, %r359, 22;
	mul.lo.s32 	%r361, %r360, 10000000;
	sub.s32 	%r362, %r358, %r361;
	cvt.rn.f32.u32 	%f282, %r362;
	div.rn.f32 	%f283, %f282, 0f4B189680;
	mul.f32 	%f52, %f283, 0f40400000;
	mul.f32 	%f284, %f51, 0f3F22F983;
	cvt.rni.s32.f32 	%r669, %f284;
	cvt.rn.f32.s32 	%f285, %r669;
	fma.rn.f32 	%f286, %f285, 0fBFC90FDA, %f51;
	fma.rn.f32 	%f287, %f285, 0fB3A22168, %f286;
	fma.rn.f32 	%f545, %f285, 0fA7C234C5, %f287;
	abs.f32 	%f54, %f51;
	setp.ltu.f32 	%p55, %f54, 0f47CE4780;
	mov.u32 	%r665, %r669;
	mov.f32 	%f544, %f545;
	@%p55 bra 	$L__BB3_58;
	setp.eq.f32 	%p56, %f54, 0f7F800000;
	@%p56 bra 	$L__BB3_57;
	mov.b32 	%r59, %f51;
	shl.b32 	%r364, %r59, 8;
	or.b32  	%r60, %r364, -2147483648;
	mov.b64 	%rd255, 0;
	mov.b32 	%r662, 0;
	mov.u64 	%rd253, __cudart_i2opi_f;
	mov.u64 	%rd254, %rd2;
$L__BB3_53:
	.pragma "nounroll";
	ld.global.nc.u32 	%r365, [%rd253];
	mad.wide.u32 	%rd119, %r365, %r60, %rd255;
	shr.u64 	%rd255, %rd119, 32;
	st.local.u32 	[%rd254], %rd119;
	add.s32 	%r662, %r662, 1;
	add.s64 	%rd254, %rd254, 4;
	add.s64 	%rd253, %rd253, 4;
	setp.ne.s32 	%p57, %r662, 6;
	@%p57 bra 	$L__BB3_53;
	shr.u32 	%r366, %r59, 23;
	st.local.u32 	[%rd2+24], %rd255;
	and.b32  	%r63, %r366, 31;
	and.b32  	%r367, %r366, 224;
	add.s32 	%r368, %r367, -128;
	shr.u32 	%r369, %r368, 5;
	mul.wide.u32 	%rd120, %r369, 4;
	sub.s64 	%rd37, %rd2, %rd120;
	ld.local.u32 	%r663, [%rd37+24];
	ld.local.u32 	%r664, [%rd37+20];
	setp.eq.s32 	%p58, %r63, 0;
	@%p58 bra 	$L__BB3_56;
	shf.l.wrap.b32 	%r663, %r664, %r663, %r63;
	ld.local.u32 	%r370, [%rd37+16];
	shf.l.wrap.b32 	%r664, %r370, %r664, %r63;
$L__BB3_56:
	shr.u32 	%r371, %r663, 30;
	shf.l.wrap.b32 	%r372, %r664, %r663, 2;
	shl.b32 	%r373, %r664, 2;
	shr.u32 	%r374, %r372, 31;
	add.s32 	%r665, %r374, %r371;
	xor.b32  	%r375, %r372, %r59;
	shr.s32 	%r376, %r372, 31;
	xor.b32  	%r377, %r376, %r372;
	xor.b32  	%r378, %r376, %r373;
	cvt.u64.u32 	%rd121, %r377;
	shl.b64 	%rd122, %rd121, 32;
	cvt.u64.u32 	%rd123, %r378;
	or.b64  	%rd124, %rd122, %rd123;
	cvt.rn.f64.s64 	%fd15, %rd124;
	mul.f64 	%fd16, %fd15, 0d3BF921FB54442D19;
	cvt.rn.f32.f64 	%f288, %fd16;
	neg.f32 	%f289, %f288;
	setp.lt.s32 	%p59, %r375, 0;
	selp.f32 	%f544, %f289, %f288, %p59;
	bra.uni 	$L__BB3_58;
$L__BB3_57:
	mov.f32 	%f290, 0f00000000;
	mul.rn.f32 	%f544, %f51, %f290;
	mov.b32 	%r665, 0;
$L__BB3_58:
	setp.ltu.f32 	%p60, %f54, 0f47CE4780;
	add.s32 	%r380, %r665, 1;
	mul.rn.f32 	%f291, %f544, %f544;
	and.b32  	%r381, %r665, 1;
	setp.eq.b32 	%p61, %r381, 1;
	selp.f32 	%f292, %f544, 0f3F800000, %p61;
	fma.rn.f32 	%f293, %f291, %f292, 0f00000000;
	fma.rn.f32 	%f294, %f291, 0f37CBAC00, 0fBAB607ED;
	selp.f32 	%f295, 0fB94D4153, %f294, %p61;
	selp.f32 	%f296, 0f3C0885E4, 0f3D2AAABB, %p61;
	fma.rn.f32 	%f297, %f295, %f291, %f296;
	selp.f32 	%f298, 0fBE2AAAA8, 0fBEFFFFFF, %p61;
	fma.rn.f32 	%f299, %f297, %f291, %f298;
	fma.rn.f32 	%f300, %f299, %f293, %f292;
	and.b32  	%r382, %r380, 2;
	setp.eq.s32 	%p62, %r382, 0;
	mov.f32 	%f301, 0f00000000;
	sub.f32 	%f302, %f301, %f300;
	selp.f32 	%f303, %f300, %f302, %p62;
	mul.f32 	%f562, %f52, %f303;
	@%p60 bra 	$L__BB3_66;
	setp.eq.f32 	%p63, %f54, 0f7F800000;
	@%p63 bra 	$L__BB3_65;
	mov.b32 	%r72, %f51;
	shl.b32 	%r384, %r72, 8;
	or.b32  	%r73, %r384, -2147483648;
	mov.b64 	%rd258, 0;
	mov.b32 	%r666, 0;
	mov.u64 	%rd256, __cudart_i2opi_f;
	mov.u64 	%rd257, %rd1;
$L__BB3_61:
	.pragma "nounroll";
	ld.global.nc.u32 	%r385, [%rd256];
	mad.wide.u32 	%rd127, %r385, %r73, %rd258;
	shr.u64 	%rd258, %rd127, 32;
	st.local.u32 	[%rd257], %rd127;
	add.s32 	%r666, %r666, 1;
	add.s64 	%rd257, %rd257, 4;
	add.s64 	%rd256, %rd256, 4;
	setp.ne.s32 	%p64, %r666, 6;
	@%p64 bra 	$L__BB3_61;
	shr.u32 	%r386, %r72, 23;
	st.local.u32 	[%rd1+24], %rd258;
	and.b32  	%r76, %r386, 31;
	and.b32  	%r387, %r386, 224;
	add.s32 	%r388, %r387, -128;
	shr.u32 	%r389, %r388, 5;
	mul.wide.u32 	%rd128, %r389, 4;
	sub.s64 	%rd44, %rd1, %rd128;
	ld.local.u32 	%r667, [%rd44+24];
	ld.local.u32 	%r668, [%rd44+20];
	setp.eq.s32 	%p65, %r76, 0;
	@%p65 bra 	$L__BB3_64;
	shf.l.wrap.b32 	%r667, %r668, %r667, %r76;
	ld.local.u32 	%r390, [%rd44+16];
	shf.l.wrap.b32 	%r668, %r390, %r668, %r76;
$L__BB3_64:
	shr.u32 	%r391, %r667, 30;
	shf.l.wrap.b32 	%r392, %r668, %r667, 2;
	shl.b32 	%r393, %r668, 2;
	shr.u32 	%r394, %r392, 31;
	add.s32 	%r669, %r394, %r391;
	xor.b32  	%r395, %r392, %r72;
	shr.s32 	%r396, %r392, 31;
	xor.b32  	%r397, %r396, %r392;
	xor.b32  	%r398, %r396, %r393;
	cvt.u64.u32 	%rd129, %r397;
	shl.b64 	%rd130, %rd129, 32;
	cvt.u64.u32 	%rd131, %r398;
	or.b64  	%rd132, %rd130, %rd131;
	cvt.rn.f64.s64 	%fd17, %rd132;
	mul.f64 	%fd18, %fd17, 0d3BF921FB54442D19;
	cvt.rn.f32.f64 	%f304, %fd18;
	neg.f32 	%f305, %f304;
	setp.lt.s32 	%p66, %r395, 0;
	selp.f32 	%f545, %f305, %f304, %p66;
	bra.uni 	$L__BB3_66;
$L__BB3_65:
	mov.f32 	%f306, 0f00000000;
	mul.rn.f32 	%f545, %f51, %f306;
	mov.b32 	%r669, 0;
$L__BB3_66:
	mul.rn.f32 	%f307, %f545, %f545;
	and.b32  	%r400, %r669, 1;
	setp.eq.b32 	%p67, %r400, 1;
	selp.f32 	%f308, 0f3F800000, %f545, %p67;
	fma.rn.f32 	%f309, %f307, %f308, 0f00000000;
	fma.rn.f32 	%f310, %f307, 0f37CBAC00, 0fBAB607ED;
	selp.f32 	%f311, %f310, 0fB94D4153, %p67;
	selp.f32 	%f312, 0f3D2AAABB, 0f3C0885E4, %p67;
	fma.rn.f32 	%f313, %f311, %f307, %f312;
	selp.f32 	%f314, 0fBEFFFFFF, 0fBE2AAAA8, %p67;
	fma.rn.f32 	%f315, %f313, %f307, %f314;
	fma.rn.f32 	%f316, %f315, %f309, %f308;
	and.b32  	%r401, %r669, 2;
	setp.eq.s32 	%p68, %r401, 0;
	mov.f32 	%f317, 0f00000000;
	sub.f32 	%f318, %f317, %f316;
	selp.f32 	%f319, %f316, %f318, %p68;
	mul.f32 	%f564, %f52, %f319;
	add.f32 	%f565, %f565, %f564;
	add.f32 	%f563, %f563, %f562;
	add.f32 	%f320, %f565, 0fC0000000;
	setp.gtu.f32 	%p69, %f320, 0f00000000;
	@%p69 bra 	$L__BB3_68;
	neg.f32 	%f564, %f564;
	mov.f32 	%f565, 0f4000A3D7;
	bra.uni 	$L__BB3_70;
$L__BB3_68:
	add.f32 	%f322, %f565, 0f40000000;
	setp.ltu.f32 	%p70, %f322, 0f45800000;
	@%p70 bra 	$L__BB3_70;
	neg.f32 	%f564, %f564;
	mov.f32 	%f565, 0f457FDFD7;
$L__BB3_70:
	add.f32 	%f324, %f563, 0fC0000000;
	setp.gtu.f32 	%p71, %f324, 0f00000000;
	@%p71 bra 	$L__BB3_72;
	neg.f32 	%f562, %f562;
	mov.f32 	%f563, 0f4000A3D7;
	bra.uni 	$L__BB3_74;
$L__BB3_72:
	add.f32 	%f326, %f563, 0f40000000;
	setp.ltu.f32 	%p72, %f326, 0f45800000;
	@%p72 bra 	$L__BB3_74;
	neg.f32 	%f562, %f562;
	mov.f32 	%f563, 0f457FDFD7;
$L__BB3_74:
	setp.geu.f32 	%p74, %f565, %f3;
	setp.leu.f32 	%p75, %f565, %f4;
	setp.leu.f32 	%p76, %f563, %f5;
	and.pred  	%p77, %p75, %p76;
	and.pred  	%p78, %p77, %p74;
	setp.geu.f32 	%p79, %f563, %f6;
	and.pred  	%p80, %p78, %p79;
	@%p80 bra 	$L__BB3_125;
	add.s32 	%r402, %r693, 1324567967;
	shr.u32 	%r403, %r402, 16;
	xor.b32  	%r404, %r403, %r402;
	mul.lo.s32 	%r405, %r404, 1324567967;
	shr.u32 	%r406, %r405, 16;
	xor.b32  	%r407, %r406, %r405;
	mul.lo.s32 	%r408, %r407, 1324567967;
	shr.u32 	%r409, %r408, 16;
	xor.b32  	%r85, %r409, %r408;
	mul.hi.u32 	%r410, %r85, 1801439851;
	shr.u32 	%r411, %r410, 22;
	mul.lo.s32 	%r412, %r411, 10000000;
	sub.s32 	%r413, %r85, %r412;
	cvt.rn.f32.u32 	%f328, %r413;
	div.rn.f32 	%f329, %f328, 0f4B189680;
	cvt.f64.f32 	%fd19, %f329;
	mul.f64 	%fd20, %fd19, 0d401921FB54442D18;
	cvt.rn.f32.f64 	%f73, %fd20;
	add.s32 	%r414, %r693, 1324567968;
	shr.u32 	%r415, %r414, 16;
	xor.b32  	%r416, %r415, %r414;
	mul.lo.s32 	%r417, %r416, 1324567967;
	shr.u32 	%r418, %r417, 16;
	xor.b32  	%r419, %r418, %r417;
	mul.lo.s32 	%r420, %r419, 1324567967;
	shr.u32 	%r421, %r420, 16;
	xor.b32  	%r422, %r421, %r420;
	mul.hi.u32 	%r423, %r422, 1801439851;
	shr.u32 	%r424, %r423, 22;
	mul.lo.s32 	%r425, %r424, 10000000;
	sub.s32 	%r426, %r422, %r425;
	cvt.rn.f32.u32 	%f330, %r426;
	div.rn.f32 	%f331, %f330, 0f4B189680;
	mul.f32 	%f74, %f331, 0f40400000;
	mul.f32 	%f332, %f73, 0f3F22F983;
	cvt.rni.s32.f32 	%r677, %f332;
	cvt.rn.f32.s32 	%f333, %r677;
	fma.rn.f32 	%f334, %f333, 0fBFC90FDA, %f73;
	fma.rn.f32 	%f335, %f333, 0fB3A22168, %f334;
	fma.rn.f32 	%f551, %f333, 0fA7C234C5, %f335;
	abs.f32 	%f76, %f73;
	setp.ltu.f32 	%p81, %f76, 0f47CE4780;
	mov.u32 	%r673, %r677;
	mov.f32 	%f550, %f551;
	@%p81 bra 	$L__BB3_83;
	setp.eq.f32 	%p82, %f76, 0f7F800000;
	@%p82 bra 	$L__BB3_82;
	mov.b32 	%r87, %f73;
	shl.b32 	%r428, %r87, 8;
	or.b32  	%r88, %r428, -2147483648;
	mov.b64 	%rd261, 0;
	mov.b32 	%r670, 0;
	mov.u64 	%rd259, __cudart_i2opi_f;
	mov.u64 	%rd260, %rd2;
$L__BB3_78:
	.pragma "nounroll";
	ld.global.nc.u32 	%r429, [%rd259];
	mad.wide.u32 	%rd135, %r429, %r88, %rd261;
	shr.u64 	%rd261, %rd135, 32;
	st.local.u32 	[%rd260], %rd135;
	add.s32 	%r670, %r670, 1;
	add.s64 	%rd260, %rd260, 4;
	add.s64 	%rd259, %rd259, 4;
	setp.ne.s32 	%p83, %r670, 6;
	@%p83 bra 	$L__BB3_78;
	shr.u32 	%r430, %r87, 23;
	st.local.u32 	[%rd2+24], %rd261;
	and.b32  	%r91, %r430, 31;
	and.b32  	%r431, %r430, 224;
	add.s32 	%r432, %r431, -128;
	shr.u32 	%r433, %r432, 5;
	mul.wide.u32 	%rd136, %r433, 4;
	sub.s64 	%rd51, %rd2, %rd136;
	ld.local.u32 	%r671, [%rd51+24];
	ld.local.u32 	%r672, [%rd51+20];
	setp.eq.s32 	%p84, %r91, 0;
	@%p84 bra 	$L__BB3_81;
	shf.l.wrap.b32 	%r671, %r672, %r671, %r91;
	ld.local.u32 	%r434, [%rd51+16];
	shf.l.wrap.b32 	%r672, %r434, %r672, %r91;
$L__BB3_81:
	shr.u32 	%r435, %r671, 30;
	shf.l.wrap.b32 	%r436, %r672, %r671, 2;
	shl.b32 	%r437, %r672, 2;
	shr.u32 	%r438, %r436, 31;
	add.s32 	%r673, %r438, %r435;
	xor.b32  	%r439, %r436, %r87;
	shr.s32 	%r440, %r436, 31;
	xor.b32  	%r441, %r440, %r436;
	xor.b32  	%r442, %r440, %r437;
	cvt.u64.u32 	%rd137, %r441;
	shl.b64 	%rd138, %rd137, 32;
	cvt.u64.u32 	%rd139, %r442;
	or.b64  	%rd140, %rd138, %rd139;
	cvt.rn.f64.s64 	%fd21, %rd140;
	mul.f64 	%fd22, %fd21, 0d3BF921FB54442D19;
	cvt.rn.f32.f64 	%f336, %fd22;
	neg.f32 	%f337, %f336;
	setp.lt.s32 	%p85, %r439, 0;
	selp.f32 	%f550, %f337, %f336, %p85;
	bra.uni 	$L__BB3_83;
$L__BB3_82:
	mov.f32 	%f338, 0f00000000;
	mul.rn.f32 	%f550, %f73, %f338;
	mov.b32 	%r673, 0;
$L__BB3_83:
	setp.ltu.f32 	%p86, %f76, 0f47CE4780;
	add.s32 	%r444, %r673, 1;
	mul.rn.f32 	%f339, %f550, %f550;
	and.b32  	%r445, %r673, 1;
	setp.eq.b32 	%p87, %r445, 1;
	selp.f32 	%f340, %f550, 0f3F800000, %p87;
	fma.rn.f32 	%f341, %f339, %f340, 0f00000000;
	fma.rn.f32 	%f342, %f339, 0f37CBAC00, 0fBAB607ED;
	selp.f32 	%f343, 0fB94D4153, %f342, %p87;
	selp.f32 	%f344, 0f3C0885E4, 0f3D2AAABB, %p87;
	fma.rn.f32 	%f345, %f343, %f339, %f344;
	selp.f32 	%f346, 0fBE2AAAA8, 0fBEFFFFFF, %p87;
	fma.rn.f32 	%f347, %f345, %f339, %f346;
	fma.rn.f32 	%f348, %f347, %f341, %f340;
	and.b32  	%r446, %r444, 2;
	setp.eq.s32 	%p88, %r446, 0;
	mov.f32 	%f349, 0f00000000;
	sub.f32 	%f350, %f349, %f348;
	selp.f32 	%f351, %f348, %f350, %p88;
	mul.f32 	%f562, %f74, %f351;
	@%p86 bra 	$L__BB3_91;
	setp.eq.f32 	%p89, %f76, 0f7F800000;
	@%p89 bra 	$L__BB3_90;
	mov.b32 	%r100, %f73;
	shl.b32 	%r448, %r100, 8;
	or.b32  	%r101, %r448, -2147483648;
	mov.b64 	%rd264, 0;
	mov.b32 	%r674, 0;
	mov.u64 	%rd262, __cudart_i2opi_f;
	mov.u64 	%rd263, %rd1;
$L__BB3_86:
	.pragma "nounroll";
	ld.global.nc.u32 	%r449, [%rd262];
	mad.wide.u32 	%rd143, %r449, %r101, %rd264;
	shr.u64 	%rd264, %rd143, 32;
	st.local.u32 	[%rd263], %rd143;
	add.s32 	%r674, %r674, 1;
	add.s64 	%rd263, %rd263, 4;
	add.s64 	%rd262, %rd262, 4;
	setp.ne.s32 	%p90, %r674, 6;
	@%p90 bra 	$L__BB3_86;
	shr.u32 	%r450, %r100, 23;
	st.local.u32 	[%rd1+24], %rd264;
	and.b32  	%r104, %r450, 31;
	and.b32  	%r451, %r450, 224;
	add.s32 	%r452, %r451, -128;
	shr.u32 	%r453, %r452, 5;
	mul.wide.u32 	%rd144, %r453, 4;
	sub.s64 	%rd58, %rd1, %rd144;
	ld.local.u32 	%r675, [%rd58+24];
	ld.local.u32 	%r676, [%rd58+20];
	setp.eq.s32 	%p91, %r104, 0;
	@%p91 bra 	$L__BB3_89;
	shf.l.wrap.b32 	%r675, %r676, %r675, %r104;
	ld.local.u32 	%r454, [%rd58+16];
	shf.l.wrap.b32 	%r676, %r454, %r676, %r104;
$L__BB3_89:
	shr.u32 	%r455, %r675, 30;
	shf.l.wrap.b32 	%r456, %r676, %r675, 2;
	shl.b32 	%r457, %r676, 2;
	shr.u32 	%r458, %r456, 31;
	add.s32 	%r677, %r458, %r455;
	xor.b32  	%r459, %r456, %r100;
	shr.s32 	%r460, %r456, 31;
	xor.b32  	%r461, %r460, %r456;
	xor.b32  	%r462, %r460, %r457;
	cvt.u64.u32 	%rd145, %r461;
	shl.b64 	%rd146, %rd145, 32;
	cvt.u64.u32 	%rd147, %r462;
	or.b64  	%rd148, %rd146, %rd147;
	cvt.rn.f64.s64 	%fd23, %rd148;
	mul.f64 	%fd24, %fd23, 0d3BF921FB54442D19;
	cvt.rn.f32.f64 	%f352, %fd24;
	neg.f32 	%f353, %f352;
	setp.lt.s32 	%p92, %r459, 0;
	selp.f32 	%f551, %f353, %f352, %p92;
	bra.uni 	$L__BB3_91;
$L__BB3_90:
	mov.f32 	%f354, 0f00000000;
	mul.rn.f32 	%f551, %f73, %f354;
	mov.b32 	%r677, 0;
$L__BB3_91:
	mul.rn.f32 	%f355, %f551, %f551;
	and.b32  	%r464, %r677, 1;
	setp.eq.b32 	%p93, %r464, 1;
	selp.f32 	%f356, 0f3F800000, %f551, %p93;
	fma.rn.f32 	%f357, %f355, %f356, 0f00000000;
	fma.rn.f32 	%f358, %f355, 0f37CBAC00, 0fBAB607ED;
	selp.f32 	%f359, %f358, 0fB94D4153, %p93;
	selp.f32 	%f360, 0f3D2AAABB, 0f3C0885E4, %p93;
	fma.rn.f32 	%f361, %f359, %f355, %f360;
	selp.f32 	%f362, 0fBEFFFFFF, 0fBE2AAAA8, %p93;
	fma.rn.f32 	%f363, %f361, %f355, %f362;
	fma.rn.f32 	%f364, %f363, %f357, %f356;
	and.b32  	%r465, %r677, 2;
	setp.eq.s32 	%p94, %r465, 0;
	mov.f32 	%f365, 0f00000000;
	sub.f32 	%f366, %f365, %f364;
	selp.f32 	%f367, %f364, %f366, %p94;
	mul.f32 	%f564, %f74, %f367;
	add.f32 	%f565, %f565, %f564;
	add.f32 	%f563, %f563, %f562;
	add.f32 	%f368, %f565, 0fC0000000;
	setp.gtu.f32 	%p95, %f368, 0f00000000;
	@%p95 bra 	$L__BB3_93;
	neg.f32 	%f564, %f564;
	mov.f32 	%f565, 0f4000A3D7;
	bra.uni 	$L__BB3_95;
$L__BB3_93:
	add.f32 	%f370, %f565, 0f40000000;
	setp.ltu.f32 	%p96, %f370, 0f45800000;
	@%p96 bra 	$L__BB3_95;
	neg.f32 	%f564, %f564;
	mov.f32 	%f565, 0f457FDFD7;
$L__BB3_95:
	add.f32 	%f372, %f563, 0fC0000000;
	setp.gtu.f32 	%p97, %f372, 0f00000000;
	@%p97 bra 	$L__BB3_97;
	neg.f32 	%f562, %f562;
	mov.f32 	%f563, 0f4000A3D7;
	bra.uni 	$L__BB3_99;
$L__BB3_97:
	add.f32 	%f374, %f563, 0f40000000;
	setp.ltu.f32 	%p98, %f374, 0f45800000;
	@%p98 bra 	$L__BB3_99;
	neg.f32 	%f562, %f562;
	mov.f32 	%f563, 0f457FDFD7;
$L__BB3_99:
	setp.geu.f32 	%p100, %f565, %f3;
	setp.leu.f32 	%p101, %f565, %f4;
	setp.leu.f32 	%p102, %f563, %f5;
	and.pred  	%p103, %p101, %p102;
	and.pred  	%p104, %p103, %p100;
	setp.geu.f32 	%p105, %f563, %f6;
	and.pred  	%p106, %p104, %p105;
	mov.u32 	%r693, %r85;
	@%p106 bra 	$L__BB3_125;
	add.s32 	%r466, %r85, 1324567967;
	shr.u32 	%r467, %r466, 16;
	xor.b32  	%r468, %r467, %r466;
	mul.lo.s32 	%r469, %r468, 1324567967;
	shr.u32 	%r470, %r469, 16;
	xor.b32  	%r471, %r470, %r469;
	mul.lo.s32 	%r472, %r471, 1324567967;
	shr.u32 	%r473, %r472, 16;
	xor.b32  	%r693, %r473, %r472;
	mul.hi.u32 	%r474, %r693, 1801439851;
	shr.u32 	%r475, %r474, 22;
	mul.lo.s32 	%r476, %r475, 10000000;
	sub.s32 	%r477, %r693, %r476;
	cvt.rn.f32.u32 	%f376, %r477;
	div.rn.f32 	%f377, %f376, 0f4B189680;
	cvt.f64.f32 	%fd25, %f377;
	mul.f64 	%fd26, %fd25, 0d401921FB54442D18;
	cvt.rn.f32.f64 	%f95, %fd26;
	add.s32 	%r478, %r85, 1324567968;
	shr.u32 	%r479, %r478, 16;
	xor.b32  	%r480, %r479, %r478;
	mul.lo.s32 	%r481, %r480, 1324567967;
	shr.u32 	%r482, %r481, 16;
	xor.b32  	%r483, %r482, %r481;
	mul.lo.s32 	%r484, %r483, 1324567967;
	shr.u32 	%r485, %r484, 16;
	xor.b32  	%r486, %r485, %r484;
	mul.hi.u32 	%r487, %r486, 1801439851;
	shr.u32 	%r488, %r487, 22;
	mul.lo.s32 	%r489, %r488, 10000000;
	sub.s32 	%r490, %r486, %r489;
	cvt.rn.f32.u32 	%f378, %r490;
	div.rn.f32 	%f379, %f378, 0f4B189680;
	mul.f32 	%f96, %f379, 0f40400000;
	mul.f32 	%f380, %f95, 0f3F22F983;
	cvt.rni.s32.f32 	%r685, %f380;
	cvt.rn.f32.s32 	%f381, %r685;
	fma.rn.f32 	%f382, %f381, 0fBFC90FDA, %f95;
	fma.rn.f32 	%f383, %f381, 0fB3A22168, %f382;
	fma.rn.f32 	%f557, %f381, 0fA7C234C5, %f383;
	abs.f32 	%f98, %f95;
	setp.ltu.f32 	%p107, %f98, 0f47CE4780;
	mov.u32 	%r681, %r685;
	mov.f32 	%f556, %f557;
	@%p107 bra 	$L__BB3_108;
	setp.eq.f32 	%p108, %f98, 0f7F800000;
	@%p108 bra 	$L__BB3_107;
	mov.b32 	%r115, %f95;
	shl.b32 	%r492, %r115, 8;
	or.b32  	%r116, %r492, -2147483648;
	mov.b64 	%rd267, 0;
	mov.b32 	%r678, 0;
	mov.u64 	%rd265, __cudart_i2opi_f;
	mov.u64 	%rd266, %rd2;
$L__BB3_103:
	.pragma "nounroll";
	ld.global.nc.u32 	%r493, [%rd265];
	mad.wide.u32 	%rd151, %r493, %r116, %rd267;
	shr.u64 	%rd267, %rd151, 32;
	st.local.u32 	[%rd266], %rd151;
	add.s32 	%r678, %r678, 1;
	add.s64 	%rd266, %rd266, 4;
	add.s64 	%rd265, %rd265, 4;
	setp.ne.s32 	%p109, %r678, 6;
	@%p109 bra 	$L__BB3_103;
	shr.u32 	%r494, %r115, 23;
	st.local.u32 	[%rd2+24], %rd267;
	and.b32  	%r119, %r494, 31;
	and.b32  	%r495, %r494, 224;
	add.s32 	%r496, %r495, -128;
	shr.u32 	%r497, %r496, 5;
	mul.wide.u32 	%rd152, %r497, 4;
	sub.s64 	%rd65, %rd2, %rd152;
	ld.local.u32 	%r679, [%rd65+24];
	ld.local.u32 	%r680, [%rd65+20];
	setp.eq.s32 	%p110, %r119, 0;
	@%p110 bra 	$L__BB3_106;
	shf.l.wrap.b32 	%r679, %r680, %r679, %r119;
	ld.local.u32 	%r498, [%rd65+16];
	shf.l.wrap.b32 	%r680, %r498, %r680, %r119;
$L__BB3_106:
	shr.u32 	%r499, %r679, 30;
	shf.l.wrap.b32 	%r500, %r680, %r679, 2;
	shl.b32 	%r501, %r680, 2;
	shr.u32 	%r502, %r500, 31;
	add.s32 	%r681, %r502, %r499;
	xor.b32  	%r503, %r500, %r115;
	shr.s32 	%r504, %r500, 31;
	xor.b32  	%r505, %r504, %r500;
	xor.b32  	%r506, %r504, %r501;
	cvt.u64.u32 	%rd153, %r505;
	shl.b64 	%rd154, %rd153, 32;
	cvt.u64.u32 	%rd155, %r506;
	or.b64  	%rd156, %rd154, %rd155;
	cvt.rn.f64.s64 	%fd27, %rd156;
	mul.f64 	%fd28, %fd27, 0d3BF921FB54442D19;
	cvt.rn.f32.f64 	%f384, %fd28;
	neg.f32 	%f385, %f384;
	setp.lt.s32 	%p111, %r503, 0;
	selp.f32 	%f556, %f385, %f384, %p111;
	bra.uni 	$L__BB3_108;
$L__BB3_107:
	mov.f32 	%f386, 0f00000000;
	mul.rn.f32 	%f556, %f95, %f386;
	mov.b32 	%r681, 0;
$L__BB3_108:
	setp.ltu.f32 	%p112, %f98, 0f47CE4780;
	add.s32 	%r508, %r681, 1;
	mul.rn.f32 	%f387, %f556, %f556;
	and.b32  	%r509, %r681, 1;
	setp.eq.b32 	%p113, %r509, 1;
	selp.f32 	%f388, %f556, 0f3F800000, %p113;
	fma.rn.f32 	%f389, %f387, %f388, 0f00000000;
	fma.rn.f32 	%f390, %f387, 0f37CBAC00, 0fBAB607ED;
	selp.f32 	%f391, 0fB94D4153, %f390, %p113;
	selp.f32 	%f392, 0f3C0885E4, 0f3D2AAABB, %p113;
	fma.rn.f32 	%f393, %f391, %f387, %f392;
	selp.f32 	%f394, 0fBE2AAAA8, 0fBEFFFFFF, %p113;
	fma.rn.f32 	%f395, %f393, %f387, %f394;
	fma.rn.f32 	%f396, %f395, %f389, %f388;
	and.b32  	%r510, %r508, 2;
	setp.eq.s32 	%p114, %r510, 0;
	mov.f32 	%f397, 0f00000000;
	sub.f32 	%f398, %f397, %f396;
	selp.f32 	%f399, %f396, %f398, %p114;
	mul.f32 	%f562, %f96, %f399;
	@%p112 bra 	$L__BB3_116;
	setp.eq.f32 	%p115, %f98, 0f7F800000;
	@%p115 bra 	$L__BB3_115;
	mov.b32 	%r128, %f95;
	shl.b32 	%r512, %r128, 8;
	or.b32  	%r129, %r512, -2147483648;
	mov.b64 	%rd270, 0;
	mov.b32 	%r682, 0;
	mov.u64 	%rd268, __cudart_i2opi_f;
	mov.u64 	%rd269, %rd1;
$L__BB3_111:
	.pragma "nounroll";
	ld.global.nc.u32 	%r513, [%rd268];
	mad.wide.u32 	%rd159, %r513, %r129, %rd270;
	shr.u64 	%rd270, %rd159, 32;
	st.local.u32 	[%rd269], %rd159;
	add.s32 	%r682, %r682, 1;
	add.s64 	%rd269, %rd269, 4;
	add.s64 	%rd268, %rd268, 4;
	setp.ne.s32 	%p116, %r682, 6;
	@%p116 bra 	$L__BB3_111;
	shr.u32 	%r514, %r128, 23;
	st.local.u32 	[%rd1+24], %rd270;
	and.b32  	%r132, %r514, 31;
	and.b32  	%r515, %r514, 224;
	add.s32 	%r516, %r515, -128;
	shr.u32 	%r517, %r516, 5;
	mul.wide.u32 	%rd160, %r517, 4;
	sub.s64 	%rd72, %rd1, %rd160;
	ld.local.u32 	%r683, [%rd72+24];
	ld.local.u32 	%r684, [%rd72+20];
	setp.eq.s32 	%p117, %r132, 0;
	@%p117 bra 	$L__BB3_114;
	shf.l.wrap.b32 	%r683, %r684, %r683, %r132;
	ld.local.u32 	%r518, [%rd72+16];
	shf.l.wrap.b32 	%r684, %r518, %r684, %r132;
$L__BB3_114:
	shr.u32 	%r519, %r683, 30;
	shf.l.wrap.b32 	%r520, %r684, %r683, 2;
	shl.b32 	%r521, %r684, 2;
	shr.u32 	%r522, %r520, 31;
	add.s32 	%r685, %r522, %r519;
	xor.b32  	%r523, %r520, %r128;
	shr.s32 	%r524, %r520, 31;
	xor.b32  	%r525, %r524, %r520;
	xor.b32  	%r526, %r524, %r521;
	cvt.u64.u32 	%rd161, %r525;
	shl.b64 	%rd162, %rd161, 32;
	cvt.u64.u32 	%rd163, %r526;
	or.b64  	%rd164, %rd162, %rd163;
	cvt.rn.f64.s64 	%fd29, %rd164;
	mul.f64 	%fd30, %fd29, 0d3BF921FB54442D19;
	cvt.rn.f32.f64 	%f400, %fd30;
	neg.f32 	%f401, %f400;
	setp.lt.s32 	%p118, %r523, 0;
	selp.f32 	%f557, %f401, %f400, %p118;
	bra.uni 	$L__BB3_116;
$L__BB3_115:
	mov.f32 	%f402, 0f00000000;
	mul.rn.f32 	%f557, %f95, %f402;
	mov.b32 	%r685, 0;
$L__BB3_116:
	mul.rn.f32 	%f403, %f557, %f557;
	and.b32  	%r528, %r685, 1;
	setp.eq.b32 	%p119, %r528, 1;
	selp.f32 	%f404, 0f3F800000, %f557, %p119;
	fma.rn.f32 	%f405, %f403, %f404, 0f00000000;
	fma.rn.f32 	%f406, %f403, 0f37CBAC00, 0fBAB607ED;
	selp.f32 	%f407, %f406, 0fB94D4153, %p119;
	selp.f32 	%f408, 0f3D2AAABB, 0f3C0885E4, %p119;
	fma.rn.f32 	%f409, %f407, %f403, %f408;
	selp.f32 	%f410, 0fBEFFFFFF, 0fBE2AAAA8, %p119;
	fma.rn.f32 	%f411, %f409, %f403, %f410;
	fma.rn.f32 	%f412, %f411, %f405, %f404;
	and.b32  	%r529, %r685, 2;
	setp.eq.s32 	%p120, %r529, 0;
	mov.f32 	%f413, 0f00000000;
	sub.f32 	%f414, %f413, %f412;
	selp.f32 	%f415, %f412, %f414, %p120;
	mul.f32 	%f564, %f96, %f415;
	add.f32 	%f565, %f565, %f564;
	add.f32 	%f563, %f563, %f562;
	add.f32 	%f416, %f565, 0fC0000000;
	setp.gtu.f32 	%p121, %f416, 0f00000000;
	@%p121 bra 	$L__BB3_118;
	neg.f32 	%f564, %f564;
	mov.f32 	%f565, 0f4000A3D7;
	bra.uni 	$L__BB3_120;
$L__BB3_118:
	add.f32 	%f418, %f565, 0f40000000;
	setp.ltu.f32 	%p122, %f418, 0f45800000;
	@%p122 bra 	$L__BB3_120;
	neg.f32 	%f564, %f564;
	mov.f32 	%f565, 0f457FDFD7;
$L__BB3_120:
	add.f32 	%f420, %f563, 0fC0000000;
	setp.gtu.f32 	%p123, %f420, 0f00000000;
	@%p123 bra 	$L__BB3_122;
	neg.f32 	%f562, %f562;
	mov.f32 	%f563, 0f4000A3D7;
	bra.uni 	$L__BB3_124;
$L__BB3_122:
	add.f32 	%f422, %f563, 0f40000000;
	setp.ltu.f32 	%p124, %f422, 0f45800000;
	@%p124 bra 	$L__BB3_124;
	neg.f32 	%f562, %f562;
	mov.f32 	%f563, 0f457FDFD7;
$L__BB3_124:
	setp.lt.f32 	%p125, %f565, %f3;
	setp.gt.f32 	%p126, %f565, %f4;
	setp.gt.f32 	%p127, %f563, %f5;
	or.pred  	%p128, %p126, %p127;
	or.pred  	%p129, %p128, %p125;
	setp.lt.f32 	%p130, %f563, %f6;
	or.pred  	%p224, %p129, %p130;
$L__BB3_125:
	abs.f32 	%f568, %f565;
	setp.lt.f32 	%p131, %f568, 0f3F800000;
	@%p131 bra 	$L__BB3_136;
	setp.gtu.f32 	%p132, %f568, 0f4B000000;
	@%p132 bra 	$L__BB3_133;
	mov.f32 	%f424, 0f3F800000;
	div.approx.f32 	%f425, %f568, %f424;
	cvt.rzi.f32.f32 	%f566, %f425;
	sub.f32 	%f123, %f568, %f566;
	mov.b32 	%r142, %f123;
	setp.lt.u32 	%p133, %r142, 1065353216;
	@%p133 bra 	$L__BB3_132;
	setp.lt.u32 	%p134, %r142, -2147483647;
	@%p134 bra 	$L__BB3_130;
	add.f32 	%f429, %f566, 0fBF800000;
	setp.lt.f32 	%p137, %f123, 0fBF800000;
	add.f32 	%f430, %f429, 0fBF800000;
	selp.f32 	%f566, %f430, %f429, %p137;
	bra.uni 	$L__BB3_132;
$L__BB3_130:
	add.f32 	%f566, %f566, 0f3F800000;
	setp.ltu.f32 	%p135, %f123, 0f40000000;
	@%p135 bra 	$L__BB3_132;
	add.f32 	%f426, %f566, 0f3F800000;
	add.f32 	%f427, %f123, 0fC0400000;
	setp.ge.f32 	%p136, %f427, 0f00000000;
	add.f32 	%f428, %f426, 0f3F800000;
	selp.f32 	%f566, %f428, %f426, %p136;
$L__BB3_132:
	sub.f32 	%f568, %f568, %f566;
	bra.uni 	$L__BB3_136;
$L__BB3_133:
	mov.b32 	%r143, %f568;
	and.b32  	%r530, %r143, 8388607;
	or.b32  	%r687, %r530, 1065353216;
	mov.b32 	%f567, %r687;
	and.b32  	%r531, %r143, -8388608;
	add.s32 	%r688, %r531, -1065353216;
	setp.eq.s32 	%p138, %r688, 0;
	@%p138 bra 	$L__BB3_135;
$L__BB3_134:
	min.u32 	%r532, %r688, 192937984;
	add.s32 	%r533, %r687, %r532;
	mov.b32 	%f431, %r533;
	sub.f32 	%f432, %f431, %f431;
	add.f32 	%f433, %f432, %f431;
	sub.f32 	%f434, %f431, %f433;
	mov.f32 	%f435, 0f3F800000;
	fma.rz.f32 	%f436, %f434, %f435, %f433;
	cvt.rzi.f32.f32 	%f437, %f436;
	sub.f32 	%f567, %f431, %f437;
	sub.s32 	%r688, %r688, %r532;
	mov.b32 	%r687, %f567;
	setp.ne.s32 	%p139, %r688, 0;
	setp.ne.s32 	%p140, %r687, 0;
	and.pred  	%p141, %p139, %p140;
	@%p141 bra 	$L__BB3_134;
$L__BB3_135:
	setp.gt.u32 	%p142, %r143, 2139095039;
	selp.f32 	%f439, 0f7FFFFFFF, 0f4B000000, %p142;
	mul.f32 	%f440, %f567, 0f34000000;
	mul.f32 	%f568, %f439, %f440;
$L__BB3_136:
	abs.f32 	%f441, %f568;
	setp.nan.f32 	%p143, %f441, %f441;
	copysign.f32 	%f442, %f565, %f568;
	selp.f32 	%f134, %f568, %f442, %p143;
	abs.f32 	%f571, %f563;
	setp.lt.f32 	%p144, %f571, 0f3F800000;
	@%p144 bra 	$L__BB3_147;
	setp.gtu.f32 	%p145, %f571, 0f4B000000;
	@%p145 bra 	$L__BB3_144;
	mov.f32 	%f443, 0f3F800000;
	div.approx.f32 	%f444, %f571, %f443;
	cvt.rzi.f32.f32 	%f569, %f444;
	sub.f32 	%f137, %f571, %f569;
	mov.b32 	%r150, %f137;
	setp.lt.u32 	%p146, %r150, 1065353216;
	@%p146 bra 	$L__BB3_143;
	setp.lt.u32 	%p147, %r150, -2147483647;
	@%p147 bra 	$L__BB3_141;
	add.f32 	%f448, %f569, 0fBF800000;
	setp.lt.f32 	%p150, %f137, 0fBF800000;
	add.f32 	%f449, %f448, 0fBF800000;
	selp.f32 	%f569, %f449, %f448, %p150;
	bra.uni 	$L__BB3_143;
$L__BB3_141:
	add.f32 	%f569, %f569, 0f3F800000;
	setp.ltu.f32 	%p148, %f137, 0f40000000;
	@%p148 bra 	$L__BB3_143;
	add.f32 	%f445, %f569, 0f3F800000;
	add.f32 	%f446, %f137, 0fC0400000;
	setp.ge.f32 	%p149, %f446, 0f00000000;
	add.f32 	%f447, %f445, 0f3F800000;
	selp.f32 	%f569, %f447, %f445, %p149;
$L__BB3_143:
	sub.f32 	%f571, %f571, %f569;
	bra.uni 	$L__BB3_147;
$L__BB3_144:
	mov.b32 	%r151, %f571;
	and.b32  	%r534, %r151, 8388607;
	or.b32  	%r689, %r534, 1065353216;
	mov.b32 	%f570, %r689;
	and.b32  	%r535, %r151, -8388608;
	add.s32 	%r690, %r535, -1065353216;
	setp.eq.s32 	%p151, %r690, 0;
	@%p151 bra 	$L__BB3_146;
$L__BB3_145:
	min.u32 	%r536, %r690, 192937984;
	add.s32 	%r537, %r689, %r536;
	mov.b32 	%f450, %r537;
	sub.f32 	%f451, %f450, %f450;
	add.f32 	%f452, %f451, %f450;
	sub.f32 	%f453, %f450, %f452;
	mov.f32 	%f454, 0f3F800000;
	fma.rz.f32 	%f455, %f453, %f454, %f452;
	cvt.rzi.f32.f32 	%f456, %f455;
	sub.f32 	%f570, %f450, %f456;
	sub.s32 	%r690, %r690, %r536;
	mov.b32 	%r689, %f570;
	setp.ne.s32 	%p152, %r690, 0;
	setp.ne.s32 	%p153, %r689, 0;
	and.pred  	%p154, %p152, %p153;
	@%p154 bra 	$L__BB3_145;
$L__BB3_146:
	setp.gt.u32 	%p155, %r151, 2139095039;
	selp.f32 	%f458, 0f7FFFFFFF, 0f4B000000, %p155;
	mul.f32 	%f459, %f570, 0f34000000;
	mul.f32 	%f571, %f458, %f459;
$L__BB3_147:
	@%p224 bra 	$L__BB3_239;
	copysign.f32 	%f460, %f563, %f571;
	abs.f32 	%f461, %f571;
	setp.nan.f32 	%p156, %f461, %f461;
	selp.f32 	%f462, %f571, %f460, %p156;
	add.f32 	%f148, %f462, 0f40000000;
	mul.f32 	%f149, %f148, %f148;
	add.f32 	%f150, %f462, 0f3F800000;
	mul.f32 	%f151, %f150, %f150;
	add.f32 	%f152, %f462, 0f00000000;
	mul.f32 	%f153, %f152, %f152;
	add.f32 	%f154, %f462, 0fBF800000;
	mul.f32 	%f155, %f154, %f154;
	add.f32 	%f156, %f462, 0fC0000000;
	mul.f32 	%f157, %f156, %f156;
	add.f32 	%f158, %f134, 0f40000000;
	add.f32 	%f159, %f134, 0f3F800000;
	fma.rn.f32 	%f160, %f159, %f159, %f149;
	fma.rn.f32 	%f161, %f159, %f159, %f151;
	fma.rn.f32 	%f162, %f159, %f159, %f153;
	add.f32 	%f163, %f134, 0f00000000;
	add.f32 	%f164, %f134, 0fBF800000;
	fma.rn.f32 	%f165, %f164, %f164, %f155;
	fma.rn.f32 	%f166, %f164, %f164, %f157;
	add.f32 	%f167, %f134, 0fC0000000;
	mul.f32 	%f463, %f167, %f167;
	add.f32 	%f168, %f463, %f149;
	add.f32 	%f169, %f463, %f151;
	add.f32 	%f170, %f463, %f153;
	add.f32 	%f171, %f463, %f155;
	add.f32 	%f172, %f463, %f157;
	mov.b16 	%rs9, 1;
	mov.b32 	%r691, -2;
	mov.u64 	%rd166, grid;
$L__BB3_149:
	mov.u32 	%r158, %r691;
	neg.s32 	%r539, %r158;
	cvt.rn.f32.s32 	%f464, %r539;
	add.f32 	%f465, %f134, %f464;
	mul.f32 	%f175, %f465, %f465;
	sub.f32 	%f466, %f565, %f465;
	cvt.rzi.s32.f32 	%r540, %f466;
	mul.wide.s32 	%rd165, %r540, 4;
	add.s64 	%rd73, %rd166, %rd165;
	add.f32 	%f467, %f175, %f149;
	setp.geu.f32 	%p157, %f467, 0f40800000;
	@%p157 bra 	$L__BB3_230;
	sub.f32 	%f468, %f563, %f148;
	cvt.rzi.s32.f32 	%r541, %f468;
	mul.wide.s32 	%rd167, %r541, 16384;
	add.s64 	%rd168, %rd73, %rd167;
	ld.global.u32 	%r542, [%rd168];
	setp.lt.s32 	%p158, %r542, 0;
	@%p158 bra 	$L__BB3_230;
$L__BB3_151:
	fma.rn.f32 	%f477, %f158, %f158, %f149;
	setp.geu.f32 	%p167, %f477, 0f40800000;
	sub.f32 	%f478, %f565, %f158;
	cvt.rzi.s32.f32 	%r160, %f478;
	mul.wide.u32 	%rd177, %r160, 4;
	add.s64 	%rd74, %rd166, %rd177;
	@%p167 bra 	$L__BB3_154;
	sub.f32 	%f479, %f563, %f148;
	cvt.rzi.s32.f32 	%r551, %f479;
	max.u32 	%r552, %r160, %r551;
	setp.gt.u32 	%p168, %r552, 4095;
	@%p168 bra 	$L__BB3_154;
	mul.wide.u32 	%rd179, %r551, 16384;
	add.s64 	%rd180, %rd74, %rd179;
	st.global.u32 	[%rd180], %r196;
$L__BB3_154:
	fma.rn.f32 	%f480, %f158, %f158, %f151;
	setp.geu.f32 	%p169, %f480, 0f40800000;
	@%p169 bra 	$L__BB3_157;
	sub.f32 	%f481, %f563, %f150;
	cvt.rzi.s32.f32 	%r553, %f481;
	max.u32 	%r554, %r160, %r553;
	setp.gt.u32 	%p170, %r554, 4095;
	@%p170 bra 	$L__BB3_157;
	mul.wide.u32 	%rd181, %r553, 16384;
	add.s64 	%rd182, %rd74, %rd181;
	st.global.u32 	[%rd182], %r196;
$L__BB3_157:
	fma.rn.f32 	%f482, %f158, %f158, %f153;
	setp.geu.f32 	%p171, %f482, 0f40800000;
	@%p171 bra 	$L__BB3_160;
	sub.f32 	%f483, %f563, %f152;
	cvt.rzi.s32.f32 	%r555, %f483;
	max.u32 	%r556, %r160, %r555;
	setp.gt.u32 	%p172, %r556, 4095;
	@%p172 bra 	$L__BB3_160;
	mul.wide.u32 	%rd183, %r555, 16384;
	add.s64 	%rd184, %rd74, %rd183;
	st.global.u32 	[%rd184], %r196;
$L__BB3_160:
	fma.rn.f32 	%f484, %f158, %f158, %f155;
	setp.geu.f32 	%p173, %f484, 0f40800000;
	@%p173 bra 	$L__BB3_163;
	sub.f32 	%f485, %f563, %f154;
	cvt.rzi.s32.f32 	%r557, %f485;
	max.u32 	%r558, %r160, %r557;
	setp.gt.u32 	%p174, %r558, 4095;
	@%p174 bra 	$L__BB3_163;
	mul.wide.u32 	%rd185, %r557, 16384;
	add.s64 	%rd186, %rd74, %rd185;
	st.global.u32 	[%rd186], %r196;
$L__BB3_163:
	fma.rn.f32 	%f486, %f158, %f158, %f157;
	setp.geu.f32 	%p175, %f486, 0f40800000;
	@%p175 bra 	$L__BB3_166;
	sub.f32 	%f487, %f563, %f156;
	cvt.rzi.s32.f32 	%r559, %f487;
	max.u32 	%r560, %r160, %r559;
	setp.gt.u32 	%p176, %r560, 4095;
	@%p176 bra 	$L__BB3_166;
	mul.wide.u32 	%rd187, %r559, 16384;
	add.s64 	%rd188, %rd74, %rd187;
	st.global.u32 	[%rd188], %r196;
$L__BB3_166:
	setp.geu.f32 	%p177, %f160, 0f40800000;
	sub.f32 	%f488, %f565, %f159;
	cvt.rzi.s32.f32 	%r166, %f488;
	mul.wide.u32 	%rd189, %r166, 4;
	add.s64 	%rd75, %rd166, %rd189;
	@%p177 bra 	$L__BB3_169;
	sub.f32 	%f489, %f563, %f148;
	cvt.rzi.s32.f32 	%r561, %f489;
	max.u32 	%r562, %r166, %r561;
	setp.gt.u32 	%p178, %r562, 4095;
	@%p178 bra 	$L__BB3_169;
	mul.wide.u32 	%rd191, %r561, 16384;
	add.s64 	%rd192, %rd75, %rd191;
	st.global.u32 	[%rd192], %r196;
$L__BB3_169:
	setp.geu.f32 	%p179, %f161, 0f40800000;
	@%p179 bra 	$L__BB3_172;
	sub.f32 	%f490, %f563, %f150;
	cvt.rzi.s32.f32 	%r563, %f490;
	max.u32 	%r564, %r166, %r563;
	setp.gt.u32 	%p180, %r564, 4095;
	@%p180 bra 	$L__BB3_172;
	mul.wide.u32 	%rd193, %r563, 16384;
	add.s64 	%rd194, %rd75, %rd193;
	st.global.u32 	[%rd194], %r196;
$L__BB3_172:
	setp.geu.f32 	%p181, %f162, 0f40800000;
	@%p181 bra 	$L__BB3_175;
	sub.f32 	%f491, %f563, %f152;
	cvt.rzi.s32.f32 	%r565, %f491;
	max.u32 	%r566, %r166, %r565;
	setp.gt.u32 	%p182, %r566, 4095;
	@%p182 bra 	$L__BB3_175;
	mul.wide.u32 	%rd195, %r565, 16384;
	add.s64 	%rd196, %rd75, %rd195;
	st.global.u32 	[%rd196], %r196;
$L__BB3_175:
	fma.rn.f32 	%f492, %f159, %f159, %f155;
	setp.geu.f32 	%p183, %f492, 0f40800000;
	@%p183 bra 	$L__BB3_178;
	sub.f32 	%f493, %f563, %f154;
	cvt.rzi.s32.f32 	%r567, %f493;
	max.u32 	%r568, %r166, %r567;
	setp.gt.u32 	%p184, %r568, 4095;
	@%p184 bra 	$L__BB3_178;
	mul.wide.u32 	%rd197, %r567, 16384;
	add.s64 	%rd198, %rd75, %rd197;
	st.global.u32 	[%rd198], %r196;
$L__BB3_178:
	fma.rn.f32 	%f494, %f159, %f159, %f157;
	setp.geu.f32 	%p185, %f494, 0f40800000;
	@%p185 bra 	$L__BB3_181;
	sub.f32 	%f495, %f563, %f156;
	cvt.rzi.s32.f32 	%r569, %f495;
	max.u32 	%r570, %r166, %r569;
	setp.gt.u32 	%p186, %r570, 4095;
	@%p186 bra 	$L__BB3_181;
	mul.wide.u32 	%rd199, %r569, 16384;
	add.s64 	%rd200, %rd75, %rd199;
	st.global.u32 	[%rd200], %r196;
$L__BB3_181:
	fma.rn.f32 	%f496, %f163, %f163, %f149;
	setp.geu.f32 	%p187, %f496, 0f40800000;
	sub.f32 	%f497, %f565, %f163;
	cvt.rzi.s32.f32 	%r172, %f497;
	mul.wide.u32 	%rd201, %r172, 4;
	add.s64 	%rd76, %rd166, %rd201;
	@%p187 bra 	$L__BB3_184;
	sub.f32 	%f498, %f563, %f148;
	cvt.rzi.s32.f32 	%r571, %f498;
	max.u32 	%r572, %r172, %r571;
	setp.gt.u32 	%p188, %r572, 4095;
	@%p188 bra 	$L__BB3_184;
	mul.wide.u32 	%rd203, %r571, 16384;
	add.s64 	%rd204, %rd76, %rd203;
	st.global.u32 	[%rd204], %r196;
$L__BB3_184:
	fma.rn.f32 	%f499, %f163, %f163, %f151;
	setp.geu.f32 	%p189, %f499, 0f40800000;
	@%p189 bra 	$L__BB3_187;
	sub.f32 	%f500, %f563, %f150;
	cvt.rzi.s32.f32 	%r573, %f500;
	max.u32 	%r574, %r172, %r573;
	setp.gt.u32 	%p190, %r574, 4095;
	@%p190 bra 	$L__BB3_187;
	mul.wide.u32 	%rd205, %r573, 16384;
	add.s64 	%rd206, %rd76, %rd205;
	st.global.u32 	[%rd206], %r196;
$L__BB3_187:
	fma.rn.f32 	%f501, %f163, %f163, %f153;
	setp.geu.f32 	%p191, %f501, 0f40800000;
	@%p191 bra 	$L__BB3_190;
	sub.f32 	%f502, %f563, %f152;
	cvt.rzi.s32.f32 	%r575, %f502;
	max.u32 	%r576, %r172, %r575;
	setp.gt.u32 	%p192, %r576, 4095;
	@%p192 bra 	$L__BB3_190;
	mul.wide.u32 	%rd207, %r575, 16384;
	add.s64 	%rd208, %rd76, %rd207;
	st.global.u32 	[%rd208], %r196;
$L__BB3_190:
	fma.rn.f32 	%f503, %f163, %f163, %f155;
	setp.geu.f32 	%p193, %f503, 0f40800000;
	@%p193 bra 	$L__BB3_193;
	sub.f32 	%f504, %f563, %f154;
	cvt.rzi.s32.f32 	%r577, %f504;
	max.u32 	%r578, %r172, %r577;
	setp.gt.u32 	%p194, %r578, 4095;
	@%p194 bra 	$L__BB3_193;
	mul.wide.u32 	%rd209, %r577, 16384;
	add.s64 	%rd210, %rd76, %rd209;
	st.global.u32 	[%rd210], %r196;
$L__BB3_193:
	fma.rn.f32 	%f505, %f163, %f163, %f157;
	setp.geu.f32 	%p195, %f505, 0f40800000;
	@%p195 bra 	$L__BB3_196;
	sub.f32 	%f506, %f563, %f156;
	cvt.rzi.s32.f32 	%r579, %f506;
	max.u32 	%r580, %r172, %r579;
	setp.gt.u32 	%p196, %r580, 4095;
	@%p196 bra 	$L__BB3_196;
	mul.wide.u32 	%rd211, %r579, 16384;
	add.s64 	%rd212, %rd76, %rd211;
	st.global.u32 	[%rd212], %r196;
$L__BB3_196:
	fma.rn.f32 	%f507, %f164, %f164, %f149;
	setp.geu.f32 	%p197, %f507, 0f40800000;
	sub.f32 	%f508, %f565, %f164;
	cvt.rzi.s32.f32 	%r178, %f508;
	mul.wide.u32 	%rd213, %r178, 4;
	add.s64 	%rd77, %rd166, %rd213;
	@%p197 bra 	$L__BB3_199;
	sub.f32 	%f509, %f563, %f148;
	cvt.rzi.s32.f32 	%r581, %f509;
	max.u32 	%r582, %r178, %r581;
	setp.gt.u32 	%p198, %r582, 4095;
	@%p198 bra 	$L__BB3_199;
	mul.wide.u32 	%rd215, %r581, 16384;
	add.s64 	%rd216, %rd77, %rd215;
	st.global.u32 	[%rd216], %r196;
$L__BB3_199:
	fma.rn.f32 	%f510, %f164, %f164, %f151;
	setp.geu.f32 	%p199, %f510, 0f40800000;
	@%p199 bra 	$L__BB3_202;
	sub.f32 	%f511, %f563, %f150;
	cvt.rzi.s32.f32 	%r583, %f511;
	max.u32 	%r584, %r178, %r583;
	setp.gt.u32 	%p200, %r584, 4095;
	@%p200 bra 	$L__BB3_202;
	mul.wide.u32 	%rd217, %r583, 16384;
	add.s64 	%rd218, %rd77, %rd217;
	st.global.u32 	[%rd218], %r196;
$L__BB3_202:
	fma.rn.f32 	%f512, %f164, %f164, %f153;
	setp.geu.f32 	%p201, %f512, 0f40800000;
	@%p201 bra 	$L__BB3_205;
	sub.f32 	%f513, %f563, %f152;
	cvt.rzi.s32.f32 	%r585, %f513;
	max.u32 	%r586, %r178, %r585;
	setp.gt.u32 	%p202, %r586, 4095;
	@%p202 bra 	$L__BB3_205;
	mul.wide.u32 	%rd219, %r585, 16384;
	add.s64 	%rd220, %rd77, %rd219;
	st.global.u32 	[%rd220], %r196;
$L__BB3_205:
	setp.geu.f32 	%p203, %f165, 0f40800000;
	@%p203 bra 	$L__BB3_208;
	sub.f32 	%f514, %f563, %f154;
	cvt.rzi.s32.f32 	%r587, %f514;
	max.u32 	%r588, %r178, %r587;
	setp.gt.u32 	%p204, %r588, 4095;
	@%p204 bra 	$L__BB3_208;
	mul.wide.u32 	%rd221, %r587, 16384;
	add.s64 	%rd222, %rd77, %rd221;
	st.global.u32 	[%rd222], %r196;
$L__BB3_208:
	setp.geu.f32 	%p205, %f166, 0f40800000;
	@%p205 bra 	$L__BB3_211;
	sub.f32 	%f515, %f563, %f156;
	cvt.rzi.s32.f32 	%r589, %f515;
	max.u32 	%r590, %r178, %r589;
	setp.gt.u32 	%p206, %r590, 4095;
	@%p206 bra 	$L__BB3_211;
	mul.wide.u32 	%rd223, %r589, 16384;
	add.s64 	%rd224, %rd77, %rd223;
	st.global.u32 	[%rd224], %r196;
$L__BB3_211:
	setp.geu.f32 	%p207, %f168, 0f40800000;
	sub.f32 	%f516, %f565, %f167;
	cvt.rzi.s32.f32 	%r184, %f516;
	mul.wide.u32 	%rd225, %r184, 4;
	add.s64 	%rd78, %rd166, %rd225;
	@%p207 bra 	$L__BB3_214;
	sub.f32 	%f517, %f563, %f148;
	cvt.rzi.s32.f32 	%r591, %f517;
	max.u32 	%r592, %r184, %r591;
	setp.gt.u32 	%p208, %r592, 4095;
	@%p208 bra 	$L__BB3_214;
	mul.wide.u32 	%rd227, %r591, 16384;
	add.s64 	%rd228, %rd78, %rd227;
	st.global.u32 	[%rd228], %r196;
$L__BB3_214:
	setp.geu.f32 	%p209, %f169, 0f40800000;
	@%p209 bra 	$L__BB3_217;
	sub.f32 	%f518, %f563, %f150;
	cvt.rzi.s32.f32 	%r593, %f518;
	max.u32 	%r594, %r184, %r593;
	setp.gt.u32 	%p210, %r594, 4095;
	@%p210 bra 	$L__BB3_217;
	mul.wide.u32 	%rd229, %r593, 16384;
	add.s64 	%rd230, %rd78, %rd229;
	st.global.u32 	[%rd230], %r196;
$L__BB3_217:
	setp.geu.f32 	%p211, %f170, 0f40800000;
	@%p211 bra 	$L__BB3_220;
	sub.f32 	%f519, %f563, %f152;
	cvt.rzi.s32.f32 	%r595, %f519;
	max.u32 	%r596, %r184, %r595;
	setp.gt.u32 	%p212, %r596, 4095;
	@%p212 bra 	$L__BB3_220;
	mul.wide.u32 	%rd231, %r595, 16384;
	add.s64 	%rd232, %rd78, %rd231;
	st.global.u32 	[%rd232], %r196;
$L__BB3_220:
	setp.geu.f32 	%p213, %f171, 0f40800000;
	@%p213 bra 	$L__BB3_223;
	sub.f32 	%f520, %f563, %f154;
	cvt.rzi.s32.f32 	%r597, %f520;
	max.u32 	%r598, %r184, %r597;
	setp.gt.u32 	%p214, %r598, 4095;
	@%p214 bra 	$L__BB3_223;
	mul.wide.u32 	%rd233, %r597, 16384;
	add.s64 	%rd234, %rd78, %rd233;
	st.global.u32 	[%rd234], %r196;
$L__BB3_223:
	setp.geu.f32 	%p215, %f172, 0f40800000;
	@%p215 bra 	$L__BB3_226;
	sub.f32 	%f521, %f563, %f156;
	cvt.rzi.s32.f32 	%r599, %f521;
	max.u32 	%r600, %r184, %r599;
	setp.gt.u32 	%p216, %r600, 4095;
	@%p216 bra 	$L__BB3_226;
	mul.wide.u32 	%rd235, %r599, 16384;
	add.s64 	%rd236, %rd78, %rd235;
	st.global.u32 	[%rd236], %r196;
$L__BB3_226:
	add.f32 	%f522, %f565, 0fC0000000;
	cvt.rzi.s32.f32 	%r601, %f522;
	atom.global.min.s32 	%r602, [border_left], %r601;
	add.f32 	%f523, %f565, 0f40000000;
	cvt.rzi.s32.f32 	%r603, %f523;
	atom.global.max.s32 	%r604, [border_right], %r603;
	add.f32 	%f524, %f563, 0fC0000000;
	cvt.rzi.s32.f32 	%r605, %f524;
	atom.global.min.s32 	%r606, [border_top], %r605;
	add.f32 	%f525, %f563, 0f40000000;
	cvt.rzi.s32.f32 	%r607, %f525;
	atom.global.max.s32 	%r608, [border_bottom], %r607;
	ld.global.u32 	%r609, [border_bottom];
	ld.global.u32 	%r190, [border_top];
	sub.s32 	%r191, %r609, %r190;
	add.s32 	%r610, %r693, 1324567967;
	shr.u32 	%r611, %r610, 16;
	xor.b32  	%r612, %r611, %r610;
	mul.lo.s32 	%r613, %r612, 1324567967;
	shr.u32 	%r614, %r613, 16;
	xor.b32  	%r615, %r614, %r613;
	mul.lo.s32 	%r616, %r615, 1324567967;
	shr.u32 	%r617, %r616, 16;
	xor.b32  	%r192, %r617, %r616;
	and.b32  	%r618, %r192, 4095;
	cvt.rn.f32.u32 	%f565, %r618;
	ld.global.u32 	%r619, [border_left];
	cvt.rn.f32.s32 	%f527, %r619;
	setp.leu.f32 	%p217, %f565, %f527;
	ld.global.u32 	%r620, [border_right];
	cvt.rn.f32.s32 	%f528, %r620;
	setp.geu.f32 	%p218, %f565, %f528;
	or.pred  	%p219, %p217, %p218;
	@%p219 bra 	$L__BB3_229;
	sub.s32 	%r631, 4096, %r191;
	add.s32 	%r632, %r693, 1324567968;
	shr.u32 	%r633, %r632, 16;
	xor.b32  	%r634, %r633, %r632;
	mul.lo.s32 	%r635, %r634, 1324567967;
	shr.u32 	%r636, %r635, 16;
	xor.b32  	%r637, %r636, %r635;
	mul.lo.s32 	%r638, %r637, 1324567967;
	shr.u32 	%r639, %r638, 16;
	xor.b32  	%r640, %r639, %r638;
	rem.u32 	%r641, %r640, %r631;
	cvt.rn.f32.s32 	%f563, %r641;
	cvt.rn.f32.s32 	%f530, %r190;
	setp.leu.f32 	%p220, %f563, %f530;
	mov.b16 	%rs9, 0;
	mov.u32 	%r693, %r192;
	@%p220 bra 	$L__BB3_238;
	cvt.rn.f32.s32 	%f531, %r191;
	add.f32 	%f563, %f531, %f563;
	mov.u32 	%r693, %r192;
	bra.uni 	$L__BB3_238;
$L__BB3_229:
	add.s32 	%r621, %r693, 1324567968;
	shr.u32 	%r622, %r621, 16;
	xor.b32  	%r623, %r622, %r621;
	mul.lo.s32 	%r624, %r623, 1324567967;
	shr.u32 	%r625, %r624, 16;
	xor.b32  	%r626, %r625, %r624;
	mul.lo.s32 	%r627, %r626, 1324567967;
	shr.u32 	%r628, %r627, 16;
	xor.b32  	%r629, %r628, %r627;
	and.b32  	%r630, %r629, 4095;
	cvt.rn.f32.u32 	%f563, %r630;
	mov.b16 	%rs9, 0;
	mov.u32 	%r693, %r192;
	bra.uni 	$L__BB3_238;
$L__BB3_230:
	add.f32 	%f469, %f175, %f151;
	setp.geu.f32 	%p159, %f469, 0f40800000;
	@%p159 bra 	$L__BB3_232;
	sub.f32 	%f470, %f563, %f150;
	cvt.rzi.s32.f32 	%r543, %f470;
	mul.wide.s32 	%rd169, %r543, 16384;
	add.s64 	%rd170, %rd73, %rd169;
	ld.global.u32 	%r544, [%rd170];
	setp.gt.s32 	%p160, %r544, -1;
	@%p160 bra 	$L__BB3_151;
$L__BB3_232:
	add.f32 	%f471, %f175, %f153;
	setp.geu.f32 	%p161, %f471, 0f40800000;
	@%p161 bra 	$L__BB3_234;
	sub.f32 	%f472, %f563, %f152;
	cvt.rzi.s32.f32 	%r545, %f472;
	mul.wide.s32 	%rd171, %r545, 16384;
	add.s64 	%rd172, %rd73, %rd171;
	ld.global.u32 	%r546, [%rd172];
	setp.gt.s32 	%p162, %r546, -1;
	@%p162 bra 	$L__BB3_151;
$L__BB3_234:
	add.f32 	%f473, %f175, %f155;
	setp.geu.f32 	%p163, %f473, 0f40800000;
	@%p163 bra 	$L__BB3_236;
	sub.f32 	%f474, %f563, %f154;
	cvt.rzi.s32.f32 	%r547, %f474;
	mul.wide.s32 	%rd173, %r547, 16384;
	add.s64 	%rd174, %rd73, %rd173;
	ld.global.u32 	%r548, [%rd174];
	setp.gt.s32 	%p164, %r548, -1;
	@%p164 bra 	$L__BB3_151;
$L__BB3_236:
	add.f32 	%f475, %f175, %f157;
	setp.geu.f32 	%p165, %f475, 0f40800000;
	@%p165 bra 	$L__BB3_238;
	sub.f32 	%f476, %f563, %f156;
	cvt.rzi.s32.f32 	%r549, %f476;
	mul.wide.s32 	%rd175, %r549, 16384;
	add.s64 	%rd176, %rd73, %rd175;
	ld.global.u32 	%r550, [%rd176];
	setp.gt.s32 	%p166, %r550, -1;
	@%p166 bra 	$L__BB3_151;
$L__BB3_238:
	add.s32 	%r691, %r158, 1;
	setp.lt.s32 	%p221, %r158, 2;
	and.b16  	%rs7, %rs9, 255;
	setp.ne.s16 	%p222, %rs7, 0;
	and.pred  	%p223, %p221, %p222;
	@%p223 bra 	$L__BB3_149;
$L__BB3_239:
	ld.param.u64 	%rd240, [_Z13particle_stepP8Particlei_param_0];
	cvta.to.global.u64 	%rd237, %rd240;
	mov.u32 	%r642, %ctaid.x;
	mov.u32 	%r643, %ntid.x;
	mov.u32 	%r644, %tid.x;
	mad.lo.s32 	%r645, %r642, %r643, %r644;
	mul.wide.s32 	%rd238, %r645, 20;
	add.s64 	%rd239, %rd237, %rd238;
	st.global.f32 	[%rd239], %f565;
	st.global.f32 	[%rd239+4], %f563;
	st.global.f32 	[%rd239+8], %f564;
	st.global.f32 	[%rd239+12], %f562;
	st.global.u32 	[%rd239+16], %r693;
	ret;

}


// ===== COMPILED SASS (sm_100) =====

	.target	sm_100

	.elftype	@"ET_EXEC"


//--------------------- .note.nv.tkinfo           --------------------------
	.section	.note.nv.tkinfo,"",@"SHT_NOTE"
	.sectionflags	@"SHF_NOTE_NV_TKINFO"
	.tkinfo
        /*0018*/ 	.word	0x00000002
        /*0030*/ 	.string	""
        /*0030*/ 	.string	"ptxas"
        /*0030*/ 	.string	"Cuda compilation tools, release 13.0, V13.0.88"
        /*0030*/ 	.string	"Build cuda_13.0.r13.0/compiler.36424714_0"
        /*0030*/ 	.string	"-arch sm_100 -m 64 "



//--------------------- .note.nv.cuinfo           --------------------------
	.section	.note.nv.cuinfo,"",@"SHT_NOTE"
	.sectionflags	@"SHF_NOTE_NV_CUINFO"
        /*0018*/ 	.short	0x0002
        /*001a*/ 	.short	0x0064
        /*001c*/ 	.short	0x0082
	.zero		2


//--------------------- .nv.info                  --------------------------
	.section	.nv.info,"",@"SHT_CUDA_INFO"
	.align	4


	//----- nvinfo : EIATTR_REGCOUNT
	.align		4
        /*0000*/ 	.byte	0x04, 0x2f
        /*0002*/ 	.short	(.L_13 - .L_12)
	.align		4
.L_12:
        /*0004*/ 	.word	index@(_Z18init_grid_negativev)
        /*0008*/ 	.word	0x0000000a


	//----- nvinfo : EIATTR_FRAME_SIZE
	.align		4
.L_13:
        /*000c*/ 	.byte	0x04, 0x11
        /*000e*/ 	.short	(.L_15 - .L_14)
	.align		4
.L_14:
        /*0010*/ 	.word	index@(_Z18init_grid_negativev)
        /*0014*/ 	.word	0x00000000


	//----- nvinfo : EIATTR_REGCOUNT
	.align		4
.L_15:
        /*0018*/ 	.byte	0x04, 0x2f
        /*001a*/ 	.short	(.L_17 - .L_16)
	.align		4
.L_16:
        /*001c*/ 	.word	index@(_Z15init_gpu_singlev)
        /*0020*/ 	.word	0x00000014


	//----- nvinfo : EIATTR_FRAME_SIZE
	.align		4
.L_17:
        /*0024*/ 	.byte	0x04, 0x11
        /*0026*/ 	.short	(.L_19 - .L_18)
	.align		4
.L_18:
        /*0028*/ 	.word	index@(_Z15init_gpu_singlev)
        /*002c*/ 	.word	0x00000000


	//----- nvinfo : EIATTR_REGCOUNT
	.align		4
.L_19:
        /*0030*/ 	.byte	0x04, 0x2f
        /*0032*/ 	.short	(.L_21 - .L_20)
	.align		4
.L_20:
        /*0034*/ 	.word	index@(_Z14init_particlesP8Particle)
        /*0038*/ 	.word	0x00000014


	//----- nvinfo : EIATTR_FRAME_SIZE
	.align		4
.L_21:
        /*003c*/ 	.byte	0x04, 0x11
        /*003e*/ 	.short	(.L_23 - .L_22)
	.align		4
.L_22:
        /*0040*/ 	.word	index@(_Z14init_particlesP8Particle)
        /*0044*/ 	.word	0x00000000


	//----- nvinfo : EIATTR_REGCOUNT
	.align		4
.L_23:
        /*0048*/ 	.byte	0x04, 0x2f
        /*004a*/ 	.short	(.L_25 - .L_24)
	.align		4
.L_24:
        /*004c*/ 	.word	index@(_Z13particle_stepP8Particlei)
        /*0050*/ 	.word	0x00000028


	//----- nvinfo : EIATTR_FRAME_SIZE
	.align		4
.L_25:
        /*0054*/ 	.byte	0x04, 0x11
        /*0056*/ 	.short	(.L_27 - .L_26)
	.align		4
.L_26:
        /*0058*/ 	.word	index@($__internal_0_$__cuda_sm3x_div_rn_noftz_f32_slowpath)
        /*005c*/ 	.word	0x00000020


	//----- nvinfo : EIATTR_FRAME_SIZE
	.align		4
.L_27:
        /*0060*/ 	.byte	0x04, 0x11
        /*0062*/ 	.short	(.L_29 - .L_28)
	.align		4
.L_28:
        /*0064*/ 	.word	index@(_Z13particle_stepP8Particlei)
        /*0068*/ 	.word	0x00000020


	//----- nvinfo : EIATTR_MIN_STACK_SIZE
	.align		4
.L_29:
        /*006c*/ 	.byte	0x04, 0x12
        /*006e*/ 	.short	(.L_31 - .L_30)
	.align		4
.L_30:
        /*0070*/ 	.word	index@(_Z13particle_stepP8Particlei)
        /*0074*/ 	.word	0x00000020


	//----- nvinfo : EIATTR_MIN_STACK_SIZE
	.align		4
.L_31:
        /*0078*/ 	.byte	0x04, 0x12
        /*007a*/ 	.short	(.L_33 - .L_32)
	.align		4
.L_32:
        /*007c*/ 	.word	index@(_Z14init_particlesP8Particle)
        /*0080*/ 	.word	0x00000000


	//----- nvinfo : EIATTR_MIN_STACK_SIZE
	.align		4
.L_33:
        /*0084*/ 	.byte	0x04, 0x12
        /*0086*/ 	.short	(.L_35 - .L_34)
	.align		4
.L_34:
        /*0088*/ 	.word	index@(_Z15init_gpu_singlev)
        /*008c*/ 	.word	0x00000000


	//----- nvinfo : EIATTR_MIN_STACK_SIZE
	.align		4
.L_35:
        /*0090*/ 	.byte	0x04, 0x12
        /*0092*/ 	.short	(.L_37 - .L_36)
	.align		4
.L_36:
        /*0094*/ 	.word	index@(_Z18init_grid_negativev)
        /*0098*/ 	.word	0x00000000
.L_37:


//--------------------- .nv.compat                --------------------------
	.section	.nv.compat,"",@"SHT_CUDA_COMPAT_INFO"
	.align	4
        /*0000*/ 	.byte	0x02, 0x09, 0x00, 0x00, 0x02, 0x02, 0x01, 0x00, 0x02, 0x05, 0x05, 0x00, 0x03, 0x07, 0x01, 0x01
        /*0010*/ 	.byte	0x02, 0x03, 0x00, 0x00, 0x02, 0x06, 0x01, 0x00, 0x04, 0x0b, 0x08, 0x00, 0x01, 0x00, 0x00, 0x00
        /*0020*/ 	.byte	0x00, 0x00, 0x00, 0x00


//--------------------- .nv.info._Z13particle_stepP8Particlei --------------------------
	.section	.nv.info._Z13particle_stepP8Particlei,"",@"SHT_CUDA_INFO"
	.sectionflags	@""
	.align	4


	//----- nvinfo : EIATTR_CUDA_API_VERSION
	.align		4
        /*0000*/ 	.byte	0x04, 0x37
        /*0002*/ 	.short	(.L_39 - .L_38)
.L_38:
        /*0004*/ 	.word	0x00000082


	//----- nvinfo : EIATTR_KPARAM_INFO
	.align		4
.L_39:
        /*0008*/ 	.byte	0x04, 0x17
        /*000a*/ 	.short	(.L_41 - .L_40)
.L_40:
        /*000c*/ 	.word	0x00000000
        /*0010*/ 	.short	0x0001
        /*0012*/ 	.short	0x0008
        /*0014*/ 	.byte	0x00, 0xf0, 0x11, 0x00


	//----- nvinfo : EIATTR_KPARAM_INFO
	.align		4
.L_41:
        /*0018*/ 	.byte	0x04, 0x17
        /*001a*/ 	.short	(.L_43 - .L_42)
.L_42:
        /*001c*/ 	.word	0x00000000
        /*0020*/ 	.short	0x0000
        /*0022*/ 	.short	0x0000
        /*0024*/ 	.byte	0x00, 0xf5, 0x21, 0x00


	//----- nvinfo : EIATTR_SPARSE_MMA_MASK
	.align		4
.L_43:
        /*0028*/ 	.byte	0x03, 0x50
        /*002a*/ 	.short	0x0000


	//----- nvinfo : EIATTR_MAXREG_COUNT
	.align		4
        /*002c*/ 	.byte	0x03, 0x1b
        /*002e*/ 	.short	0x00ff


	//----- nvinfo : EIATTR_MERCURY_ISA_VERSION
	.align		4
        /*0030*/ 	.byte	0x03, 0x5f
        /*0032*/ 	.short	0x0101


	//----- nvinfo : EIATTR_INT_WARP_WIDE_INSTR_OFFSETS
	.align		4
        /*0034*/ 	.byte	0x04, 0x31
        /*0036*/ 	.short	(.L_45 - .L_44)


	//   ....[0]....
.L_44:
        /*0038*/ 	.word	0x00006fc0


	//   ....[1]....
        /*003c*/ 	.word	0x00006fd0


	//   ....[2]....
        /*0040*/ 	.word	0x00007010


	//   ....[3]....
        /*0044*/ 	.word	0x00007040


	//   ....[4]....
        /*0048*/ 	.word	0x00007070


	//----- nvinfo : EIATTR_VRC_CTA_INIT_COUNT
	.align		4
.L_45:
        /*004c*/ 	.byte	0x02, 0x4a
	.zero		1
	.zero		1


	//----- nvinfo : EIATTR_EXIT_INSTR_OFFSETS
	.align		4
        /*0050*/ 	.byte	0x04, 0x1c
        /*0052*/ 	.short	(.L_47 - .L_46)


	//   ....[0]....
.L_46:
        /*0054*/ 	.word	0x00007690


	//----- nvinfo : EIATTR_CRS_STACK_SIZE
	.align		4
.L_47:
        /*0058*/ 	.byte	0x04, 0x1e
        /*005a*/ 	.short	(.L_49 - .L_48)
.L_48:
        /*005c*/ 	.word	0x00000000


	//----- nvinfo : EIATTR_CBANK_PARAM_SIZE
	.align		4
.L_49:
        /*0060*/ 	.byte	0x03, 0x19
        /*0062*/ 	.short	0x000c


	//----- nvinfo : EIATTR_PARAM_CBANK
	.align		4
        /*0064*/ 	.byte	0x04, 0x0a
        /*0066*/ 	.short	(.L_51 - .L_50)
	.align		4
.L_50:
        /*0068*/ 	.word	index@(.nv.constant0._Z13particle_stepP8Particlei)
        /*006c*/ 	.short	0x0380
        /*006e*/ 	.short	0x000c


	//----- nvinfo : EIATTR_SW_WAR
	.align		4
.L_51:
        /*0070*/ 	.byte	0x04, 0x36
        /*0072*/ 	.short	(.L_53 - .L_52)
.L_52:
        /*0074*/ 	.word	0x00000008
.L_53:


//--------------------- .nv.info._Z14init_particlesP8Particle --------------------------
	.section	.nv.info._Z14init_particlesP8Particle,"",@"SHT_CUDA_INFO"
	.sectionflags	@""
	.align	4


	//----- nvinfo : EIATTR_CUDA_API_VERSION
	.align		4
        /*0000*/ 	.byte	0x04, 0x37
        /*0002*/ 	.short	(.L_55 - .L_54)
.L_54:
        /*0004*/ 	.word	0x00000082


	//----- nvinfo : EIATTR_KPARAM_INFO
	.align		4
.L_55:
        /*0008*/ 	.byte	0x04, 0x17
        /*000a*/ 	.short	(.L_57 - .L_56)
.L_56:
        /*000c*/ 	.word	0x00000000
        /*0010*/ 	.short	0x0000
        /*0012*/ 	.short	0x0000
        /*0014*/ 	.byte	0x00, 0xf5, 0x21, 0x00


	//----- nvinfo : EIATTR_SPARSE_MMA_MASK
	.align		4
.L_57:
        /*0018*/ 	.byte	0x03, 0x50
        /*001a*/ 	.short	0x0000


	//----- nvinfo : EIATTR_MAXREG_COUNT
	.align		4
        /*001c*/ 	.byte	0x03, 0x1b
        /*001e*/ 	.short	0x00ff


	//----- nvinfo : EIATTR_MERCURY_ISA_VERSION
	.align		4
        /*0020*/ 	.byte	0x03, 0x5f
        /*0022*/ 	.short	0x0101


	//----- nvinfo : EIATTR_VRC_CTA_INIT_COUNT
	.align		4
        /*0024*/ 	.byte	0x02, 0x4a
	.zero		1
	.zero		1


	//----- nvinfo : EIATTR_EXIT_INSTR_OFFSETS
	.align		4
        /*0028*/ 	.byte	0x04, 0x1c
        /*002a*/ 	.short	(.L_59 - .L_58)


	//   ....[0]....
.L_58:
        /*002c*/ 	.word	0x00000580


	//----- nvinfo : EIATTR_CRS_STACK_SIZE
	.align		4
.L_59:
        /*0030*/ 	.byte	0x04, 0x1e
        /*0032*/ 	.short	(.L_61 - .L_60)
.L_60:
        /*0034*/ 	.word	0x00000000


	//----- nvinfo : EIATTR_CBANK_PARAM_SIZE
	.align		4
.L_61:
        /*0038*/ 	.byte	0x03, 0x19
        /*003a*/ 	.short	0x0008


	//----- nvinfo : EIATTR_PARAM_CBANK
	.align		4
        /*003c*/ 	.byte	0x04, 0x0a
        /*003e*/ 	.short	(.L_63 - .L_62)
	.align		4
.L_62:
        /*0040*/ 	.word	index@(.nv.constant0._Z14init_particlesP8Particle)
        /*0044*/ 	.short	0x0380
        /*0046*/ 	.short	0x0008


	//----- nvinfo : EIATTR_SW_WAR
	.align		4
.L_63:
        /*0048*/ 	.byte	0x04, 0x36
        /*004a*/ 	.short	(.L_65 - .L_64)
.L_64:
        /*004c*/ 	.word	0x00000008
.L_65:


//--------------------- .nv.info._Z15init_gpu_singlev --------------------------
	.section	.nv.info._Z15init_gpu_singlev,"",@"SHT_CUDA_INFO"
	.sectionflags	@""
	.align	4


	//----- nvinfo : EIATTR_CUDA_API_VERSION
	.align		4
        /*0000*/ 	.byte	0x04, 0x37
        /*0002*/ 	.short	(.L_67 - .L_66)
.L_66:
        /*0004*/ 	.word	0x00000082


	//----- nvinfo : EIATTR_SPARSE_MMA_MASK
	.align		4
.L_67:
        /*0008*/ 	.byte	0x03, 0x50
        /*000a*/ 	.short	0x0000


	//----- nvinfo : EIATTR_MAXREG_COUNT
	.align		4
        /*000c*/ 	.byte	0x03, 0x1b
        /*000e*/ 	.short	0x00ff


	//----- nvinfo : EIATTR_MERCURY_ISA_VERSION
	.align		4
        /*0010*/ 	.byte	0x03, 0x5f
        /*0012*/ 	.short	0x0101


	//----- nvinfo : EIATTR_VRC_CTA_INIT_COUNT
	.align		4
        /*0014*/ 	.byte	0x02, 0x4a
	.zero		1
	.zero		1


	//----- nvinfo : EIATTR_EXIT_INSTR_OFFSETS
	.align		4
        /*0018*/ 	.byte	0x04, 0x1c
        /*001a*/ 	.short	(.L_69 - .L_68)


	//   ....[0]....
.L_68:
        /*001c*/ 	.word	0x00000140


	//----- nvinfo : EIATTR_SW_WAR
	.align		4
.L_69:
        /*0020*/ 	.byte	0x04, 0x36
        /*0022*/ 	.short	(.L_71 - .L_70)
.L_70:
        /*0024*/ 	.word	0x00000008
.L_71:


//--------------------- .nv.info._Z18init_grid_negativev --------------------------
	.section	.nv.info._Z18init_grid_negativev,"",@"SHT_CUDA_INFO"
	.sectionflags	@""
	.align	4


	//----- nvinfo : EIATTR_CUDA_API_VERSION
	.align		4
        /*0000*/ 	.byte	0x04, 0x37
        /*0002*/ 	.short	(.L_73 - .L_72)
.L_72:
        /*0004*/ 	.word	0x00000082


	//----- nvinfo : EIATTR_SPARSE_MMA_MASK
	.align		4
.L_73:
        /*0008*/ 	.byte	0x03, 0x50
        /*000a*/ 	.short	0x0000


	//----- nvinfo : EIATTR_MAXREG_COUNT
	.align		4
        /*000c*/ 	.byte	0x03, 0x1b
        /*000e*/ 	.short	0x00ff


	//----- nvinfo : EIATTR_MERCURY_ISA_VERSION
	.align		4
        /*0010*/ 	.byte	0x03, 0x5f
        /*0012*/ 	.short	0x0101


	//----- nvinfo : EIATTR_VRC_CTA_INIT_COUNT
	.align		4
        /*0014*/ 	.byte	0x02, 0x4a
	.zero		1
	.zero		1


	//----- nvinfo : EIATTR_EXIT_INSTR_OFFSETS
	.align		4
        /*0018*/ 	.byte	0x04, 0x1c
        /*001a*/ 	.short	(.L_75 - .L_74)


	//   ....[0]....
.L_74:
        /*001c*/ 	.word	0x000000f0


	//----- nvinfo : EIATTR_SW_WAR
	.align		4
.L_75:
        /*0020*/ 	.byte	0x04, 0x36
        /*0022*/ 	.short	(.L_77 - .L_76)
.L_76:
        /*0024*/ 	.word	0x00000008
.L_77:


//--------------------- .nv.callgraph             --------------------------
	.section	.nv.callgraph,"",@"SHT_CUDA_CALLGRAPH"
	.align	4
	.sectionentsize	8
	.align		4
        /*0000*/ 	.word	0x00000000
	.align		4
        /*0004*/ 	.word	0xffffffff
	.align		4
        /*0008*/ 	.word	0x00000000
	.align		4
        /*000c*/ 	.word	0xfffffffe
	.align		4
        /*0010*/ 	.word	0x00000000
	.align		4
        /*0014*/ 	.word	0xfffffffd
	.align		4
        /*0018*/ 	.word	0x00000000
	.align		4
        /*001c*/ 	.word	0xfffffffc


//--------------------- .nv.constant4             --------------------------
	.section	.nv.constant4,"a",@progbits
	.align	8
	.align		8
.nv.constant4:
        /*0000*/ 	.dword	grid
	.align		8
        /*0008*/ 	.dword	border_left
	.align		8
        /*0010*/ 	.dword	border_right
	.align		8
        /*0018*/ 	.dword	border_top
	.align		8
        /*0020*/ 	.dword	border_bottom
	.align		8
        /*0028*/ 	.dword	smallest_distance_to_center
	.align		8
        /*0030*/ 	.dword	total_static_particles
	.align		8
        /*0038*/ 	.dword	weight_center_x
	.align		8
        /*0040*/ 	.dword	weight_center_y
	.align		8
        /*0048*/ 	.dword	debug
	.align		8
        /*0050*/ 	.dword	debug_array
	.align		8
        /*0058*/ 	.dword	__cudart_i2opi_f


//--------------------- .text._Z13particle_stepP8Particlei --------------------------
	.section	.text._Z13particle_stepP8Particlei,"ax",@progbits
	.align	128
        .global         _Z13particle_stepP8Particlei
        .type           _Z13particle_stepP8Particlei,@function
        .size           _Z13particle_stepP8Particlei,(.L_x_176 - _Z13particle_stepP8Particlei)
        .other          _Z13particle_stepP8Particlei,@"STO_CUDA_ENTRY STV_DEFAULT"
_Z13particle_stepP8Particlei:
.text._Z13particle_stepP8Particlei:
[----:B------:R-:W0:Y:S01]  /*0000*/  LDC R1, c[0x0][0x37c] ;  /* 0x0000df00ff017b82 */ /* 0x000e220000000800 */
[----:B------:R-:W1:Y:S07]  /*0010*/  S2R R0, SR_TID.X ;  /* 0x0000000000007919 */ /* 0x000e6e0000002100 */
[----:B------:R-:W1:Y:S01]  /*0020*/  S2UR UR4, SR_CTAID.X ;  /* 0x00000000000479c3 */ /* 0x000e620000002500 */
[----:B------:R-:W2:Y:S01]  /*0030*/  LDCU.64 UR6, c[0x0][0x358] ;  /* 0x00006b00ff0677ac */ /* 0x000ea20008000a00 */
[----:B0-----:R-:W-:-:S06]  /*0040*/  VIADD R1, R1, 0xffffffe0 ;  /* 0xffffffe001017836 */ /* 0x001fcc0000000000 */
[----:B------:R-:W1:Y:S08]  /*0050*/  LDC R5, c[0x0][0x360] ;  /* 0x0000d800ff057b82 */ /* 0x000e700000000800 */
[----:B------:R-:W0:Y:S01]  /*0060*/  LDC.64 R2, c[0x0][0x380] ;  /* 0x0000e000ff027b82 */ /* 0x000e220000000a00 */
[----:B-1----:R-:W-:-:S04]  /*0070*/  IMAD R5, R5, UR4, R0 ;  /* 0x0000000405057c24 */ /* 0x002fc8000f8e0200 */
[----:B0-----:R-:W-:-:S05]  /*0080*/  IMAD.WIDE R2, R5, 0x14, R2 ;  /* 0x0000001405027825 */ /* 0x001fca00078e0202 */
[----:B--2---:R-:W2:Y:S01]  /*0090*/  LDG.E R4, desc[UR6][R2.64+0x10] ;  /* 0x0000100602047981 */ /* 0x004ea2000c1e1900 */
[----:B------:R-:W0:Y:S03]  /*00a0*/  LDC.64 R8, c[0x4][0x10] ;  /* 0x01000400ff087b82 */ /* 0x000e260000000a00 */
[----:B------:R-:W5:Y:S04]  /*00b0*/  LDG.E R16, desc[UR6][R2.64] ;  /* 0x0000000602107981 */ /* 0x000f68000c1e1900 */
[----:B------:R-:W5:Y:S01]  /*00c0*/  LDG.E R17, desc[UR6][R2.64+0x4] ;  /* 0x0000040602117981 */ /* 0x000f62000c1e1900 */
[----:B------:R-:W1:Y:S08]  /*00d0*/  LDC.64 R10, c[0x4][0x20] ;  /* 0x01000800ff0a7b82 */ /* 0x000e700000000a00 */
[----:B------:R-:W3:Y:S08]  /*00e0*/  LDC.64 R6, c[0x4][0x8] ;  /* 0x01000200ff067b82 */ /* 0x000ef00000000a00 */
[----:B------:R-:W4:Y:S01]  /*00f0*/  LDC.64 R12, c[0x4][0x18] ;  /* 0x01000600ff0c7b82 */ /* 0x000f220000000a00 */
[----:B0-----:R-:W2:Y:S04]  /*0100*/  LDG.E R8, desc[UR6][R8.64] ;  /* 0x0000000608087981 */ /* 0x001ea8000c1e1900 */
[----:B-1----:R-:W2:Y:S04]  /*0110*/  LDG.E R10, desc[UR6][R10.64] ;  /* 0x000000060a0a7981 */ /* 0x002ea8000c1e1900 */
[----:B---3--:R0:W3:Y:S04]  /*0120*/  LDG.E R6, desc[UR6][R6.64] ;  /* 0x0000000606067981 */ /* 0x0080e8000c1e1900 */
[----:B----4-:R-:W4:Y:S01]  /*0130*/  LDG.E R12, desc[UR6][R12.64] ;  /* 0x000000060c0c7981 */ /* 0x010f22000c1e1900 */
[----:B------:R-:W-:-:S02]  /*0140*/  IMAD.MOV.U32 R14, RZ, RZ, 0x33d6bf95 ;  /* 0x33d6bf95ff0e7424 */ /* 0x000fc400078e00ff */
[----:B0-----:R-:W-:-:S04]  /*0150*/  IMAD.MOV.U32 R7, RZ, RZ, 0x4b189680 ;  /* 0x4b189680ff077424 */ /* 0x001fc800078e00ff */
[----:B------:R-:W-:-:S04]  /*0160*/  FFMA R3, R14, -R7, 1 ;  /* 0x3f8000000e037423 */ /* 0x000fc80000000807 */
[----:B------:R-:W-:Y:S01]  /*0170*/  FFMA R3, R3, R14, 1.0000000116860974231e-07 ;  /* 0x33d6bf9503037423 */ /* 0x000fe2000000000e */
[----:B------:R-:W-:Y:S01]  /*0180*/  BSSY.RECONVERGENT B0, `(.L_x_0) ;  /* 0x000001f000007945 */ /* 0x000fe20003800200 */
[----:B--2---:R-:W-:-:S05]  /*0190*/  VIADD R0, R4, 0x4ef34d9f ;  /* 0x4ef34d9f04007836 */ /* 0x004fca0000000000 */
[----:B------:R-:W-:-:S04]  /*01a0*/  SHF.R.U32.HI R5, RZ, 0x10, R0 ;  /* 0x00000010ff057819 */ /* 0x000fc80000011600 */
[----:B------:R-:W-:-:S05]  /*01b0*/  LOP3.LUT R5, R5, R0, RZ, 0x3c, !PT ;  /* 0x0000000005057212 */ /* 0x000fca00078e3cff */
[----:B------:R-:W-:-:S05]  /*01c0*/  IMAD R5, R5, 0x4ef34d9f, RZ ;  /* 0x4ef34d9f05057824 */ /* 0x000fca00078e02ff */
[----:B------:R-:W-:-:S04]  /*01d0*/  SHF.R.U32.HI R0, RZ, 0x10, R5 ;  /* 0x00000010ff007819 */ /* 0x000fc80000011605 */
[----:B------:R-:W-:-:S05]  /*01e0*/  LOP3.LUT R0, R0, R5, RZ, 0x3c, !PT ;  /* 0x0000000500007212 */ /* 0x000fca00078e3cff */
[----:B------:R-:W-:-:S05]  /*01f0*/  IMAD R0, R0, 0x4ef34d9f, RZ ;  /* 0x4ef34d9f00007824 */ /* 0x000fca00078e02ff */
[----:B------:R-:W-:-:S04]  /*0200*/  SHF.R.U32.HI R5, RZ, 0x10, R0 ;  /* 0x00000010ff057819 */ /* 0x000fc80000011600 */
[----:B------:R-:W-:-:S05]  /*0210*/  LOP3.LUT R0, R5, R0, RZ, 0x3c, !PT ;  /* 0x0000000005007212 */ /* 0x000fca00078e3cff */
[----:B------:R-:W-:-:S05]  /*0220*/  IMAD.HI.U32 R5, R0, 0x6b5fca6b, RZ ;  /* 0x6b5fca6b00057827 */ /* 0x000fca00078e00ff */
[----:B------:R-:W-:-:S05]  /*0230*/  SHF.R.U32.HI R5, RZ, 0x16, R5 ;  /* 0x00000016ff057819 */ /* 0x000fca0000011605 */
[----:B------:R-:W-:-:S05]  /*0240*/  IMAD R2, R5, -0x989680, R0 ;  /* 0xff67698005027824 */ /* 0x000fca00078e0200 */
[----:B------:R-:W-:-:S04]  /*0250*/  I2FP.F32.U32 R2, R2 ;  /* 0x0000000200027245 */ /* 0x000fc80000201000 */
[----:B------:R-:W0:Y:S01]  /*0260*/  FCHK P0, R2, 10000000 ;  /* 0x4b18968002007902 */ /* 0x000e220000000000 */
[----:B------:R-:W-:Y:S01]  /*0270*/  FFMA R5, R2, R3, RZ ;  /* 0x0000000302057223 */ /* 0x000fe200000000ff */
[----:B------:R-:W-:Y:S02]  /*0280*/  VIADD R8, R8, 0x96 ;  /* 0x0000009608087836 */ /* 0x000fe40000000000 */
[----:B------:R-:W-:Y:S02]  /*0290*/  VIADD R10, R10, 0x96 ;  /* 0x000000960a0a7836 */ /* 0x000fe40000000000 */
[----:B------:R-:W-:Y:S01]  /*02a0*/  FFMA R14, R5, -10000000, R2 ;  /* 0xcb189680050e7823 */ /* 0x000fe20000000002 */
[----:B---3--:R-:W-:Y:S01]  /*02b0*/  VIADD R6, R6, 0xffffff6a ;  /* 0xffffff6a06067836 */ /* 0x008fe20000000000 */
[----:B----4-:R-:W-:Y:S02]  /*02c0*/  IADD3 R12, PT, PT, R12, -0x96, RZ ;  /* 0xffffff6a0c0c7810 */ /* 0x010fe40007ffe0ff */
[----:B------:R-:W-:Y:S01]  /*02d0*/  I2FP.F32.S32 R11, R8 ;  /* 0x00000008000b7245 */ /* 0x000fe20000201400 */
[----:B------:R-:W-:Y:S01]  /*02e0*/  FFMA R3, R3, R14, R5 ;  /* 0x0000000e03037223 */ /* 0x000fe20000000005 */
[----:B------:R-:W-:-:S02]  /*02f0*/  I2FP.F32.S32 R8, R10 ;  /* 0x0000000a00087245 */ /* 0x000fc40000201400 */
[----:B------:R-:W-:Y:S02]  /*0300*/  I2FP.F32.S32 R9, R6 ;  /* 0x0000000600097245 */ /* 0x000fe40000201400 */
[----:B------:R-:W-:Y:S01]  /*0310*/  I2FP.F32.S32 R10, R12 ;  /* 0x0000000c000a7245 */ /* 0x000fe20000201400 */
[----:B0-----:R-:W-:Y:S06]  /*0320*/  @!P0 BRA `(.L_x_1) ;  /* 0x0000000000108947 */ /* 0x001fec0003800000 */
[----:B------:R-:W-:Y:S01]  /*0330*/  IMAD.MOV.U32 R3, RZ, RZ, R2 ;  /* 0x000000ffff037224 */ /* 0x000fe200078e0002 */
[----:B------:R-:W-:-:S07]  /*0340*/  MOV R6, 0x360 ;  /* 0x0000036000067802 */ /* 0x000fce0000000f00 */
[----:B-----5:R-:W-:Y:S05]  /*0350*/  CALL.REL.NOINC `($__internal_0_$__cuda_sm3x_div_rn_noftz_f32_slowpath) ;  /* 0x0000007000d07944 */ /* 0x020fea0003c00000 */
[----:B------:R-:W-:-:S07]  /*0360*/  IMAD.MOV.U32 R3, RZ, RZ, R12 ;  /* 0x000000ffff037224 */ /* 0x000fce00078e000c */
.L_x_1:
[----:B------:R-:W-:Y:S05]  /*0370*/  BSYNC.RECONVERGENT B0 ;  /* 0x0000000000007941 */ /* 0x000fea0003800200 */
.L_x_0:
[----:B------:R-:W-:Y:S01]  /*0380*/  VIADD R4, R4, 0x4ef34da0 ;  /* 0x4ef34da004047836 */ /* 0x000fe20000000000 */
[----:B------:R-:W-:Y:S01]  /*0390*/  UMOV UR4, 0x54442d18 ;  /* 0x54442d1800047882 */ /* 0x000fe20000000000 */
[----:B------:R-:W-:Y:S01]  /*03a0*/  UMOV UR5, 0x401921fb ;  /* 0x401921fb00057882 */ /* 0x000fe20000000000 */
[----:B------:R-:W-:Y:S02]  /*03b0*/  BSSY.RECONVERGENT B0, `(.L_x_2) ;  /* 0x000001b000007945 */ /* 0x000fe40003800200 */
[----:B------:R-:W-:-:S04]  /*03c0*/  SHF.R.U32.HI R5, RZ, 0x10, R4 ;  /* 0x00000010ff057819 */ /* 0x000fc80000011604 */
[----:B------:R-:W-:-:S05]  /*03d0*/  LOP3.LUT R5, R5, R4, RZ, 0x3c, !PT ;  /* 0x0000000405057212 */ /* 0x000fca00078e3cff */
[----:B------:R-:W-:-:S05]  /*03e0*/  IMAD R5, R5, 0x4ef34d9f, RZ ;  /* 0x4ef34d9f05057824 */ /* 0x000fca00078e02ff */
[----:B------:R-:W-:-:S04]  /*03f0*/  SHF.R.U32.HI R2, RZ, 0x10, R5 ;  /* 0x00000010ff027819 */ /* 0x000fc80000011605 */
[----:B------:R-:W-:-:S05]  /*0400*/  LOP3.LUT R2, R2, R5, RZ, 0x3c, !PT ;  /* 0x0000000502027212 */ /* 0x000fca00078e3cff */
[----:B------:R-:W-:Y:S02]  /*0410*/  IMAD R4, R2, 0x4ef34d9f, RZ ;  /* 0x4ef34d9f02047824 */ /* 0x000fe400078e02ff */
[----:B------:R-:W0:Y:S03]  /*0420*/  F2F.F64.F32 R2, R3 ;  /* 0x0000000300027310 */ /* 0x000e260000201800 */
[----:B------:R-:W-:-:S04]  /*0430*/  SHF.R.U32.HI R5, RZ, 0x10, R4 ;  /* 0x00000010ff057819 */ /* 0x000fc80000011604 */
[----:B------:R-:W-:-:S05]  /*0440*/  LOP3.LUT R5, R5, R4, RZ, 0x3c, !PT ;  /* 0x0000000405057212 */ /* 0x000fca00078e3cff */
[----:B------:R-:W-:Y:S01]  /*0450*/  IMAD.HI.U32 R4, R5, 0x6b5fca6b, RZ ;  /* 0x6b5fca6b05047827 */ /* 0x000fe200078e00ff */
[----:B0-----:R-:W-:-:S04]  /*0460*/  DMUL R18, R2, UR4 ;  /* 0x0000000402127c28 */ /* 0x001fc80008000000 */
[----:B------:R-:W-:Y:S01]  /*0470*/  SHF.R.U32.HI R4, RZ, 0x16, R4 ;  /* 0x00000016ff047819 */ /* 0x000fe20000011604 */
[----:B------:R-:W-:-:S04]  /*0480*/  IMAD.MOV.U32 R2, RZ, RZ, 0x33d6bf95 ;  /* 0x33d6bf95ff027424 */ /* 0x000fc800078e00ff */
[----:B------:R-:W-:Y:S02]  /*0490*/  IMAD R4, R4, -0x989680, R5 ;  /* 0xff67698004047824 */ /* 0x000fe400078e0205 */
[----:B------:R-:W-:Y:S01]  /*04a0*/  FFMA R5, R2, -R7, 1 ;  /* 0x3f80000002057423 */ /* 0x000fe20000000807 */
[----:B------:R0:W1:Y:S02]  /*04b0*/  F2F.F32.F64 R18, R18 ;  /* 0x0000001200127310 */ /* 0x0000640000301000 */
[----:B------:R-:W-:Y:S01]  /*04c0*/  I2FP.F32.U32 R3, R4 ;  /* 0x0000000400037245 */ /* 0x000fe20000201000 */
[----:B------:R-:W-:-:S04]  /*04d0*/  FFMA R2, R5, R2, 1.0000000116860974231e-07 ;  /* 0x33d6bf9505027423 */ /* 0x000fc80000000002 */
[----:B------:R-:W-:Y:S01]  /*04e0*/  FFMA R4, R2, R3, RZ ;  /* 0x0000000302047223 */ /* 0x000fe200000000ff */
[----:B------:R-:W2:Y:S03]  /*04f0*/  FCHK P0, R3, 10000000 ;  /* 0x4b18968003007902 */ /* 0x000ea60000000000 */
[----:B------:R-:W-:-:S04]  /*0500*/  FFMA R5, R4, -10000000, R3 ;  /* 0xcb18968004057823 */ /* 0x000fc80000000003 */
[----:B------:R-:W-:Y:S01]  /*0510*/  FFMA R2, R2, R5, R4 ;  /* 0x0000000502027223 */ /* 0x000fe20000000004 */
[----:B012---:R-:W-:Y:S06]  /*0520*/  @!P0 BRA `(.L_x_3) ;  /* 0x00000000000c8947 */ /* 0x007fec0003800000 */
[----:B------:R-:W-:-:S07]  /*0530*/  MOV R6, 0x550 ;  /* 0x0000055000067802 */ /* 0x000fce0000000f00 */
[----:B-----5:R-:W-:Y:S05]  /*0540*/  CALL.REL.NOINC `($__internal_0_$__cuda_sm3x_div_rn_noftz_f32_slowpath) ;  /* 0x0000007000547944 */ /* 0x020fea0003c00000 */
[----:B------:R-:W-:-:S07]  /*0550*/  IMAD.MOV.U32 R2, RZ, RZ, R12 ;  /* 0x000000ffff027224 */ /* 0x000fce00078e000c */
.L_x_3:
[----:B------:R-:W-:Y:S05]  /*0560*/  BSYNC.RECONVERGENT B0 ;  /* 0x0000000000007941 */ /* 0x000fea0003800200 */
.L_x_2:
[C---:B------:R-:W-:Y:S01]  /*0570*/  FMUL R3, R18.reuse, 0.63661974668502807617 ;  /* 0x3f22f98312037820 */ /* 0x040fe20000400000 */
[----:B------:R-:W-:Y:S01]  /*0580*/  FSETP.GE.AND P0, PT, |R18|, 105615, PT ;  /* 0x47ce47801200780b */ /* 0x000fe20003f06200 */
[----:B------:R-:W-:Y:S01]  /*0590*/  BSSY.RECONVERGENT B0, `(.L_x_4) ;  /* 0x000003e000007945 */ /* 0x000fe20003800200 */
[----:B------:R-:W-:-:S03]  /*05a0*/  FMUL R19, R2, 3 ;  /* 0x4040000002137820 */ /* 0x000fc60000400000 */
[----:B------:R-:W0:Y:S02]  /*05b0*/  F2I.NTZ R3, R3 ;  /* 0x0000000300037305 */ /* 0x000e240000203100 */
[----:B0-----:R-:W-:Y:S01]  /*05c0*/  I2FP.F32.S32 R5, R3 ;  /* 0x0000000300057245 */ /* 0x001fe20000201400 */
[----:B------:R-:W-:-:S04]  /*05d0*/  IMAD.MOV.U32 R21, RZ, RZ, R3 ;  /* 0x000000ffff157224 */ /* 0x000fc800078e0003 */
[----:B------:R-:W-:-:S04]  /*05e0*/  FFMA R4, R5, -1.5707962512969970703, R18 ;  /* 0xbfc90fda05047823 */ /* 0x000fc80000000012 */
[----:B------:R-:W-:-:S04]  /*05f0*/  FFMA R4, R5, -7.5497894158615963534e-08, R4 ;  /* 0xb3a2216805047823 */ /* 0x000fc80000000004 */
[----:B------:R-:W-:-:S05]  /*0600*/  FFMA R20, R5, -5.3903029534742383927e-15, R4 ;  /* 0xa7c234c505147823 */ /* 0x000fca0000000004 */
[----:B------:R-:W-:Y:S01]  /*0610*/  MOV R2, R20 ;  /* 0x0000001400027202 */ /* 0x000fe20000000f00 */
[----:B------:R-:W-:Y:S06]  /*0620*/  @!P0 BRA `(.L_x_5) ;  /* 0x0000000000d08947 */ /* 0x000fec0003800000 */
[----:B------:R-:W-:-:S13]  /*0630*/  FSETP.NEU.AND P0, PT, |R18|, +INF , PT ;  /* 0x7f8000001200780b */ /* 0x000fda0003f0d200 */
[----:B------:R-:W-:Y:S01]  /*0640*/  @!P0 FMUL R2, RZ, R18 ;  /* 0x00000012ff028220 */ /* 0x000fe20000400000 */
[----:B------:R-:W-:Y:S01]  /*0650*/  @!P0 IMAD.MOV.U32 R3, RZ, RZ, RZ ;  /* 0x000000ffff038224 */ /* 0x000fe200078e00ff */
[----:B------:R-:W-:Y:S06]  /*0660*/  @!P0 BRA `(.L_x_5) ;  /* 0x0000000000c08947 */ /* 0x000fec0003800000 */
[----:B------:R-:W-:Y:S01]  /*0670*/  IMAD.SHL.U32 R3, R18, 0x100, RZ ;  /* 0x0000010012037824 */ /* 0x000fe200078e00ff */
[----:B------:R-:W0:Y:S01]  /*0680*/  LDCU.64 UR8, c[0x4][0x58] ;  /* 0x01000b00ff0877ac */ /* 0x000e220008000a00 */
[----:B------:R-:W-:Y:S02]  /*0690*/  IMAD.MOV.U32 R6, RZ, RZ, RZ ;  /* 0x000000ffff067224 */ /* 0x000fe400078e00ff */
[----:B------:R-:W-:Y:S01]  /*06a0*/  IMAD.MOV.U32 R2, RZ, RZ, R1 ;  /* 0x000000ffff027224 */ /* 0x000fe200078e0001 */
[----:B------:R-:W-:Y:S01]  /*06b0*/  LOP3.LUT R15, R3, 0x80000000, RZ, 0xfc, !PT ;  /* 0x80000000030f7812 */ /* 0x000fe200078efcff */
[----:B------:R-:W-:Y:S01]  /*06c0*/  UMOV UR5, URZ ;  /* 0x000000ff00057c82 */ /* 0x000fe20008000000 */
[----:B------:R-:W-:-:S05]  /*06d0*/  UMOV UR4, URZ ;  /* 0x000000ff00047c82 */ /* 0x000fca0008000000 */
.L_x_6:
[----:B0-----:R-:W-:Y:S02]  /*06e0*/  IMAD.U32 R12, RZ, RZ, UR8 ;  /* 0x00000008ff0c7e24 */ /* 0x001fe4000f8e00ff */
[----:B------:R-:W-:-:S05]  /*06f0*/  IMAD.U32 R13, RZ, RZ, UR9 ;  /* 0x00000009ff0d7e24 */ /* 0x000fca000f8e00ff */
[----:B------:R-:W2:Y:S01]  /*0700*/  LDG.E.CONSTANT R4, desc[UR6][R12.64] ;  /* 0x000000060c047981 */ /* 0x000ea2000c1e9900 */
[----:B------:R-:W-:Y:S02]  /*0710*/  UIADD3 UR8, UP0, UPT, UR8, 0x4, URZ ;  /* 0x0000000408087890 */ /* 0x000fe4000ff1e0ff */
[----:B------:R-:W-:Y:S02]  /*0720*/  UIADD3 UR4, UPT, UPT, UR4, 0x1, URZ ;  /* 0x0000000104047890 */ /* 0x000fe4000fffe0ff */
[----:B------:R-:W-:Y:S02]  /*0730*/  UIADD3.X UR9, UPT, UPT, URZ, UR9, URZ, UP0, !UPT ;  /* 0x00000009ff097290 */ /* 0x000fe400087fe4ff */
[----:B------:R-:W-:Y:S01]  /*0740*/  UISETP.NE.AND UP0, UPT, UR4, 0x6, UPT ;  /* 0x000000060400788c */ /* 0x000fe2000bf05270 */
[----:B--2---:R-:W-:-:S03]  /*0750*/  IMAD.WIDE.U32 R4, R4, R15, RZ ;  /* 0x0000000f04047225 */ /* 0x004fc600078e00ff */
[----:B------:R-:W-:-:S04]  /*0760*/  IADD3 R3, P0, PT, R4, R6, RZ ;  /* 0x0000000604037210 */ /* 0x000fc80007f1e0ff */
[----:B------:R-:W-:Y:S01]  /*0770*/  IADD3.X R6, PT, PT, R5, UR5, RZ, P0, !PT ;  /* 0x0000000505067c10 */ /* 0x000fe200087fe4ff */
[----:B------:R0:W-:Y:S02]  /*0780*/  STL [R2], R3 ;  /* 0x0000000302007387 */ /* 0x0001e40000100800 */
[----:B0-----:R-:W-:Y:S01]  /*0790*/  IADD3 R2, PT, PT, R2, 0x4, RZ ;  /* 0x0000000402027810 */ /* 0x001fe20007ffe0ff */
[----:B------:R-:W-:Y:S06]  /*07a0*/  BRA.U UP0, `(.L_x_6) ;  /* 0xfffffffd00cc7547 */ /* 0x000fec000b83ffff */
[----:B------:R-:W-:Y:S01]  /*07b0*/  SHF.R.U32.HI R5, RZ, 0x17, R18 ;  /* 0x00000017ff057819 */ /* 0x000fe20000011612 */
[----:B------:R0:W-:Y:S03]  /*07c0*/  STL [R1+0x18], R6 ;  /* 0x0000180601007387 */ /* 0x0001e60000100800 */
[C---:B------:R-:W-:Y:S02]  /*07d0*/  LOP3.LUT R2, R5.reuse, 0xe0, RZ, 0xc0, !PT ;  /* 0x000000e005027812 */ /* 0x040fe400078ec0ff */
[----:B------:R-:W-:-:S03]  /*07e0*/  LOP3.LUT P0, RZ, R5, 0x1f, RZ, 0xc0, !PT ;  /* 0x0000001f05ff7812 */ /* 0x000fc6000780c0ff */
[----:B------:R-:W-:-:S05]  /*07f0*/  VIADD R2, R2, 0xffffff80 ;  /* 0xffffff8002027836 */ /* 0x000fca0000000000 */
[----:B------:R-:W-:-:S05]  /*0800*/  SHF.R.U32.HI R2, RZ, 0x5, R2 ;  /* 0x00000005ff027819 */ /* 0x000fca0000011602 */
[----:B------:R-:W-:-:S05]  /*0810*/  IMAD R14, R2, -0x4, R1 ;  /* 0xfffffffc020e7824 */ /* 0x000fca00078e0201 */
[----:B------:R-:W2:Y:S04]  /*0820*/  LDL R2, [R14+0x18] ;  /* 0x000018000e027983 */ /* 0x000ea80000100800 */
[----:B------:R-:W2:Y:S04]  /*0830*/  LDL R3, [R14+0x14] ;  /* 0x000014000e037983 */ /* 0x000ea80000100800 */
[----:B------:R-:W3:Y:S01]  /*0840*/  @P0 LDL R4, [R14+0x10] ;  /* 0x000010000e040983 */ /* 0x000ee20000100800 */
[----:B------:R-:W-:Y:S01]  /*0850*/  LOP3.LUT R5, R5, 0x1f, RZ, 0xc0, !PT ;  /* 0x0000001f05057812 */ /* 0x000fe200078ec0ff */
[----:B------:R-:W-:Y:S01]  /*0860*/  UMOV UR4, 0x54442d19 ;  /* 0x54442d1900047882 */ /* 0x000fe20000000000 */
[----:B------:R-:W-:-:S02]  /*0870*/  UMOV UR5, 0x3bf921fb ;  /* 0x3bf921fb00057882 */ /* 0x000fc40000000000 */
[-C--:B--2---:R-:W-:Y:S02]  /*0880*/  @P0 SHF.L.W.U32.HI R2, R3, R5.reuse, R2 ;  /* 0x0000000503020219 */ /* 0x084fe40000010e02 */
[----:B---3--:R-:W-:-:S04]  /*0890*/  @P0 SHF.L.W.U32.HI R3, R4, R5, R3 ;  /* 0x0000000504030219 */ /* 0x008fc80000010e03 */
[C---:B------:R-:W-:Y:S01]  /*08a0*/  SHF.L.W.U32.HI R4, R3.reuse, 0x2, R2 ;  /* 0x0000000203047819 */ /* 0x040fe20000010e02 */
[----:B------:R-:W-:-:S03]  /*08b0*/  IMAD.SHL.U32 R3, R3, 0x4, RZ ;  /* 0x0000000403037824 */ /* 0x000fc600078e00ff */
[----:B------:R-:W-:-:S04]  /*08c0*/  SHF.R.S32.HI R5, RZ, 0x1f, R4 ;  /* 0x0000001fff057819 */ /* 0x000fc80000011404 */
[C---:B------:R-:W-:Y:S02]  /*08d0*/  LOP3.LUT R12, R5.reuse, R3, RZ, 0x3c, !PT ;  /* 0x00000003050c7212 */ /* 0x040fe400078e3cff */
[----:B------:R-:W-:Y:S02]  /*08e0*/  LOP3.LUT R13, R5, R4, RZ, 0x3c, !PT ;  /* 0x00000004050d7212 */ /* 0x000fe400078e3cff */
[----:B------:R-:W-:-:S04]  /*08f0*/  LOP3.LUT R3, R4, R18, RZ, 0x3c, !PT ;  /* 0x0000001204037212 */ /* 0x000fc800078e3cff */
[----:B------:R-:W1:Y:S01]  /*0900*/  I2F.F64.S64 R12, R12 ;  /* 0x0000000c000c7312 */ /* 0x000e620000301c00 */
[----:B------:R-:W-:Y:S02]  /*0910*/  ISETP.GE.AND P0, PT, R3, RZ, PT ;  /* 0x000000ff0300720c */ /* 0x000fe40003f06270 */
[----:B------:R-:W-:-:S04]  /*0920*/  SHF.R.U32.HI R3, RZ, 0x1e, R2 ;  /* 0x0000001eff037819 */ /* 0x000fc80000011602 */
[----:B------:R-:W-:Y:S01]  /*0930*/  LEA.HI R3, R4, R3, RZ, 0x1 ;  /* 0x0000000304037211 */ /* 0x000fe200078f08ff */
[----:B-1----:R-:W-:-:S10]  /*0940*/  DMUL R14, R12, UR4 ;  /* 0x000000040c0e7c28 */ /* 0x002fd40008000000 */
[----:B------:R-:W1:Y:S02]  /*0950*/  F2F.F32.F64 R14, R14 ;  /* 0x0000000e000e7310 */ /* 0x000e640000301000 */
[----:B01----:R-:W-:-:S07]  /*0960*/  FSEL R2, -R14, R14, !P0 ;  /* 0x0000000e0e027208 */ /* 0x003fce0004000100 */
.L_x_5:
[----:B------:R-:W-:Y:S05]  /*0970*/  BSYNC.RECONVERGENT B0 ;  /* 0x0000000000007941 */ /* 0x000fea0003800200 */
.L_x_4:
[C---:B------:R-:W-:Y:S01]  /*0980*/  LOP3.LUT R6, R3.reuse, 0x1, RZ, 0xc0, !PT ;  /* 0x0000000103067812 */ /* 0x040fe200078ec0ff */
[----:B------:R-:W-:Y:S02]  /*0990*/  IMAD.MOV.U32 R13, RZ, RZ, 0x37cbac00 ;  /* 0x37cbac00ff0d7424 */ /* 0x000fe400078e00ff */
[----:B------:R-:W-:Y:S01]  /*09a0*/  FMUL R4, R2, R2 ;  /* 0x0000000202047220 */ /* 0x000fe20000400000 */
[----:B------:R-:W-:Y:S01]  /*09b0*/  VIADD R14, R3, 0x1 ;  /* 0x00000001030e7836 */ /* 0x000fe20000000000 */
[----:B------:R-:W-:Y:S01]  /*09c0*/  ISETP.NE.U32.AND P0, PT, R6, 0x1, PT ;  /* 0x000000010600780c */ /* 0x000fe20003f05070 */
[----:B------:R-:W-:Y:S02]  /*09d0*/  IMAD.MOV.U32 R6, RZ, RZ, 0x3c0885e4 ;  /* 0x3c0885e4ff067424 */ /* 0x000fe400078e00ff */
[----:B------:R-:W-:Y:S01]  /*09e0*/  FFMA R5, R4, R13, -0.0013887860113754868507 ;  /* 0xbab607ed04057423 */ /* 0x000fe2000000000d */
[----:B------:R-:W-:Y:S01]  /*09f0*/  IMAD.MOV.U32 R12, RZ, RZ, 0x3e2aaaa8 ;  /* 0x3e2aaaa8ff0c7424 */ /* 0x000fe200078e00ff */
[----:B------:R-:W-:Y:S01]  /*0a00*/  LOP3.LUT P1, RZ, R14, 0x2, RZ, 0xc0, !PT ;  /* 0x000000020eff7812 */ /* 0x000fe2000782c0ff */
[----:B------:R-:W-:Y:S01]  /*0a10*/  BSSY.RECONVERGENT B0, `(.L_x_7) ;  /* 0x0000041000007945 */ /* 0x000fe20003800200 */
[----:B------:R-:W-:-:S02]  /*0a20*/  FSEL R3, R6, 0.041666727513074874878, !P0 ;  /* 0x3d2aaabb06037808 */ /* 0x000fc40004000000 */
[----:B------:R-:W-:Y:S02]  /*0a30*/  FSEL R5, R5, -0.00019574658654164522886, P0 ;  /* 0xb94d415305057808 */ /* 0x000fe40000000000 */
[----:B------:R-:W-:Y:S02]  /*0a40*/  FSEL R2, R2, 1, !P0 ;  /* 0x3f80000002027808 */ /* 0x000fe40004000000 */
[----:B------:R-:W-:Y:S01]  /*0a50*/  FSEL R6, -R12, -0.4999999701976776123, !P0 ;  /* 0xbeffffff0c067808 */ /* 0x000fe20004000100 */
[----:B------:R-:W-:Y:S01]  /*0a60*/  FFMA R5, R4, R5, R3 ;  /* 0x0000000504057223 */ /* 0x000fe20000000003 */
[----:B------:R-:W-:Y:S01]  /*0a70*/  FSETP.GE.AND P0, PT, |R18|, 105615, PT ;  /* 0x47ce47801200780b */ /* 0x000fe20003f06200 */
[C---:B------:R-:W-:Y:S02]  /*0a80*/  FFMA R3, R4.reuse, R2, RZ ;  /* 0x0000000204037223 */ /* 0x040fe400000000ff */
[----:B------:R-:W-:-:S04]  /*0a90*/  FFMA R5, R4, R5, R6 ;  /* 0x0000000504057223 */ /* 0x000fc80000000006 */
[----:B------:R-:W-:-:S04]  /*0aa0*/  FFMA R2, R3, R5, R2 ;  /* 0x0000000503027223 */ /* 0x000fc80000000002 */
[----:B------:R-:W-:-:S04]  /*0ab0*/  @P1 FADD R2, RZ, -R2 ;  /* 0x80000002ff021221 */ /* 0x000fc80000000000 */
[----:B------:R-:W-:Y:S01]  /*0ac0*/  FMUL R2, R19, R2 ;  /* 0x0000000213027220 */ /* 0x000fe20000400000 */
[----:B------:R-:W-:Y:S06]  /*0ad0*/  @!P0 BRA `(.L_x_8) ;  /* 0x0000000000d08947 */ /* 0x000fec0003800000 */
[----:B------:R-:W-:-:S13]  /*0ae0*/  FSETP.NEU.AND P0, PT, |R18|, +INF , PT ;  /* 0x7f8000001200780b */ /* 0x000fda0003f0d200 */
[----:B------:R-:W-:Y:S01]  /*0af0*/  @!P0 FMUL R20, RZ, R18 ;  /* 0x00000012ff148220 */ /* 0x000fe20000400000 */
[----:B------:R-:W-:Y:S01]  /*0b00*/  @!P0 MOV R21, RZ ;  /* 0x000000ff00158202 */ /* 0x000fe20000000f00 */
        /* <DEDUP_REMOVED lines=8> */
.L_x_9:
        /* <DEDUP_REMOVED lines=11> */
[----:B0-----:R-:W-:Y:S01]  /*0c40*/  VIADD R3, R3, 0x4 ;  /* 0x0000000403037836 */ /* 0x001fe20000000000 */
[----:B------:R-:W-:Y:S06]  /*0c50*/  BRA.U UP0, `(.L_x_9) ;  /* 0xfffffffd00cc7547 */ /* 0x000fec000b83ffff */
[----:B------:R-:W-:Y:S01]  /*0c60*/  SHF.R.U32.HI R6, RZ, 0x17, R18 ;  /* 0x00000017ff067819 */ /* 0x000fe20000011612 */
[----:B------:R0:W-:Y:S03]  /*0c70*/  STL [R1+0x18], R12 ;  /* 0x0000180c01007387 */ /* 0x0001e60000100800 */
[C---:B------:R-:W-:Y:S02]  /*0c80*/  LOP3.LUT R3, R6.reuse, 0xe0, RZ, 0xc0, !PT ;  /* 0x000000e006037812 */ /* 0x040fe400078ec0ff */
[----:B------:R-:W-:Y:S02]  /*0c90*/  LOP3.LUT P0, RZ, R6, 0x1f, RZ, 0xc0, !PT ;  /* 0x0000001f06ff7812 */ /* 0x000fe4000780c0ff */
[----:B------:R-:W-:-:S04]  /*0ca0*/  IADD3 R3, PT, PT, R3, -0x80, RZ ;  /* 0xffffff8003037810 */ /* 0x000fc80007ffe0ff */
        /* <DEDUP_REMOVED lines=12> */
[----:B------:R-:W-:Y:S02]  /*0d70*/  SHF.R.S32.HI R6, RZ, 0x1f, R5 ;  /* 0x0000001fff067819 */ /* 0x000fe40000011405 */
[----:B------:R-:W-:Y:S02]  /*0d80*/  LOP3.LUT R18, R5, R18, RZ, 0x3c, !PT ;  /* 0x0000001205127212 */ /* 0x000fe400078e3cff */
[C---:B------:R-:W-:Y:S02]  /*0d90*/  LOP3.LUT R14, R6.reuse, R4, RZ, 0x3c, !PT ;  /* 0x00000004060e7212 */ /* 0x040fe400078e3cff */
[----:B------:R-:W-:Y:S02]  /*0da0*/  LOP3.LUT R15, R6, R5, RZ, 0x3c, !PT ;  /* 0x00000005060f7212 */ /* 0x000fe400078e3cff */
[----:B------:R-:W-:Y:S02]  /*0db0*/  ISETP.GE.AND P0, PT, R18, RZ, PT ;  /* 0x000000ff1200720c */ /* 0x000fe40003f06270 */
[----:B------:R-:W-:-:S02]  /*0dc0*/  SHF.R.U32.HI R4, RZ, 0x1e, R3 ;  /* 0x0000001eff047819 */ /* 0x000fc40000011603 */
[----:B------:R-:W1:Y:S02]  /*0dd0*/  I2F.F64.S64 R14, R14 ;  /* 0x0000000e000e7312 */ /* 0x000e640000301c00 */
[----:B------:R-:W-:Y:S01]  /*0de0*/  LEA.HI R21, R5, R4, RZ, 0x1 ;  /* 0x0000000405157211 */ /* 0x000fe200078f08ff */
[----:B-1----:R-:W-:-:S10]  /*0df0*/  DMUL R22, R14, UR4 ;  /* 0x000000040e167c28 */ /* 0x002fd40008000000 */
[----:B------:R-:W1:Y:S02]  /*0e00*/  F2F.F32.F64 R22, R22 ;  /* 0x0000001600167310 */ /* 0x000e640000301000 */
[----:B01----:R-:W-:-:S07]  /*0e10*/  FSEL R20, -R22, R22, !P0 ;  /* 0x0000001616147208 */ /* 0x003fce0004000100 */
.L_x_8:
[----:B------:R-:W-:Y:S05]  /*0e20*/  BSYNC.RECONVERGENT B0 ;  /* 0x0000000000007941 */ /* 0x000fea0003800200 */
.L_x_7:
[----:B------:R-:W-:Y:S01]  /*0e30*/  FMUL R4, R20, R20 ;  /* 0x0000001414047220 */ /* 0x000fe20000400000 */
[C---:B------:R-:W-:Y:S01]  /*0e40*/  LOP3.LUT R3, R21.reuse, 0x1, RZ, 0xc0, !PT ;  /* 0x0000000115037812 */ /* 0x040fe200078ec0ff */
[----:B------:R-:W-:Y:S01]  /*0e50*/  IMAD.MOV.U32 R5, RZ, RZ, 0x3d2aaabb ;  /* 0x3d2aaabbff057424 */ /* 0x000fe200078e00ff */
[----:B------:R-:W-:Y:S01]  /*0e60*/  LOP3.LUT P1, RZ, R21, 0x2, RZ, 0xc0, !PT ;  /* 0x0000000215ff7812 */ /* 0x000fe2000782c0ff */
[----:B------:R-:W-:Y:S01]  /*0e70*/  FFMA R13, R4, R13, -0.0013887860113754868507 ;  /* 0xbab607ed040d7423 */ /* 0x000fe2000000000d */
[----:B------:R-:W-:Y:S01]  /*0e80*/  ISETP.NE.U32.AND P0, PT, R3, 0x1, PT ;  /* 0x000000010300780c */ /* 0x000fe20003f05070 */
[----:B------:R-:W-:Y:S01]  /*0e90*/  IMAD.MOV.U32 R12, RZ, RZ, 0x3effffff ;  /* 0x3effffffff0c7424 */ /* 0x000fe200078e00ff */
[----:B------:R-:W-:Y:S02]  /*0ea0*/  BSSY.RECONVERGENT B0, `(.L_x_10) ;  /* 0x000001a000007945 */ /* 0x000fe40003800200 */
[----:B------:R-:W-:Y:S02]  /*0eb0*/  FSEL R13, R13, -0.00019574658654164522886, !P0 ;  /* 0xb94d41530d0d7808 */ /* 0x000fe40004000000 */
[----:B------:R-:W-:-:S02]  /*0ec0*/  FSEL R5, R5, 0.0083327032625675201416, !P0 ;  /* 0x3c0885e405057808 */ /* 0x000fc40004000000 */
[----:B------:R-:W-:Y:S02]  /*0ed0*/  FSEL R3, R20, 1, P0 ;  /* 0x3f80000014037808 */ /* 0x000fe40000000000 */
[----:B------:R-:W-:Y:S01]  /*0ee0*/  FSEL R12, -R12, -0.16666662693023681641, !P0 ;  /* 0xbe2aaaa80c0c7808 */ /* 0x000fe20004000100 */
[C---:B------:R-:W-:Y:S02]  /*0ef0*/  FFMA R5, R4.reuse, R13, R5 ;  /* 0x0000000d04057223 */ /* 0x040fe40000000005 */
[C---:B------:R-:W-:Y:S02]  /*0f00*/  FFMA R6, R4.reuse, R3, RZ ;  /* 0x0000000304067223 */ /* 0x040fe400000000ff */
[----:B------:R-:W-:-:S04]  /*0f10*/  FFMA R5, R4, R5, R12 ;  /* 0x0000000504057223 */ /* 0x000fc8000000000c */
[----:B------:R-:W-:Y:S01]  /*0f20*/  FFMA R6, R6, R5, R3 ;  /* 0x0000000506067223 */ /* 0x000fe20000000003 */
[----:B-----5:R-:W-:-:S03]  /*0f30*/  FADD R5, R17, R2 ;  /* 0x0000000211057221 */ /* 0x020fc60000000000 */
[----:B------:R-:W-:Y:S01]  /*0f40*/  @P1 FADD R6, RZ, -R6 ;  /* 0x80000006ff061221 */ /* 0x000fe20000000000 */
[----:B------:R-:W-:-:S03]  /*0f50*/  FADD R12, R5, -2 ;  /* 0xc0000000050c7421 */ /* 0x000fc60000000000 */
[----:B------:R-:W-:Y:S02]  /*0f60*/  FMUL R3, R19, R6 ;  /* 0x0000000613037220 */ /* 0x000fe40000400000 */
[----:B------:R-:W-:Y:S02]  /*0f70*/  FSETP.GTU.AND P1, PT, R12, RZ, PT ;  /* 0x000000ff0c00720b */ /* 0x000fe40003f2c000 */
[----:B------:R-:W-:-:S04]  /*0f80*/  FADD R4, R16, R3 ;  /* 0x0000000310047221 */ /* 0x000fc80000000000 */
[----:B------:R-:W-:-:S05]  /*0f90*/  FADD R6, R4, -2 ;  /* 0xc000000004067421 */ /* 0x000fca0000000000 */
[----:B------:R-:W-:Y:S02]  /*0fa0*/  FSETP.GTU.AND P0, PT, R6, RZ, PT ;  /* 0x000000ff0600720b */ /* 0x000fe40003f0c000 */
[----:B------:R-:W-:Y:S01]  /*0fb0*/  @!P1 FADD R2, -R2, -RZ ;  /* 0x800000ff02029221 */ /* 0x000fe20000000100 */
[----:B------:R-:W-:-:S10]  /*0fc0*/  @!P1 IMAD.MOV.U32 R5, RZ, RZ, 0x4000a3d7 ;  /* 0x4000a3d7ff059424 */ /* 0x000fd400078e00ff */
[----:B------:R-:W-:Y:S01]  /*0fd0*/  @!P0 FADD R3, -R3, -RZ ;  /* 0x800000ff03038221 */ /* 0x000fe20000000100 */
[----:B------:R-:W-:Y:S01]  /*0fe0*/  @!P0 IMAD.MOV.U32 R4, RZ, RZ, 0x4000a3d7 ;  /* 0x4000a3d7ff048424 */ /* 0x000fe200078e00ff */
[----:B------:R-:W-:Y:S06]  /*0ff0*/  @!P0 BRA `(.L_x_11) ;  /* 0x0000000000108947 */ /* 0x000fec0003800000 */
[----:B------:R-:W-:-:S05]  /*1000*/  FADD R6, R4, 2 ;  /* 0x4000000004067421 */ /* 0x000fca0000000000 */
[----:B------:R-:W-:-:S13]  /*1010*/  FSETP.GE.AND P0, PT, R6, 4096, PT ;  /* 0x458000000600780b */ /* 0x000fda0003f06000 */
[----:B------:R-:W-:Y:S01]  /*1020*/  @P0 FADD R3, -R3, -RZ ;  /* 0x800000ff03030221 */ /* 0x000fe20000000100 */
[----:B------:R-:W-:-:S07]  /*1030*/  @P0 IMAD.MOV.U32 R4, RZ, RZ, 0x457fdfd7 ;  /* 0x457fdfd7ff040424 */ /* 0x000fce00078e00ff */
.L_x_11:
[----:B------:R-:W-:Y:S05]  /*1040*/  BSYNC.RECONVERGENT B0 ;  /* 0x0000000000007941 */ /* 0x000fea0003800200 */
.L_x_10:
[----:B------:R-:W-:Y:S04]  /*1050*/  BSSY.RECONVERGENT B0, `(.L_x_12) ;  /* 0x0000006000007945 */ /* 0x000fe80003800200 */
[----:B------:R-:W-:Y:S05]  /*1060*/  @!P1 BRA `(.L_x_13) ;  /* 0x0000000000109947 */ /* 0x000fea0003800000 */
[----:B------:R-:W-:-:S05]  /*1070*/  FADD R6, R5, 2 ;  /* 0x4000000005067421 */ /* 0x000fca0000000000 */
[----:B------:R-:W-:-:S13]  /*1080*/  FSETP.GE.AND P0, PT, R6, 4096, PT ;  /* 0x458000000600780b */ /* 0x000fda0003f06000 */
[----:B------:R-:W-:Y:S01]  /*1090*/  @P0 FADD R2, -R2, -RZ ;  /* 0x800000ff02020221 */ /* 0x000fe20000000100 */
[----:B------:R-:W-:-:S07]  /*10a0*/  @P0 MOV R5, 0x457fdfd7 ;  /* 0x457fdfd700050802 */ /* 0x000fce0000000f00 */
.L_x_13:
[----:B------:R-:W-:Y:S05]  /*10b0*/  BSYNC.RECONVERGENT B0 ;  /* 0x0000000000007941 */ /* 0x000fea0003800200 */
.L_x_12:
[C---:B------:R-:W-:Y:S01]  /*10c0*/  FSETP.GT.AND P1, PT, R5.reuse, R8, PT ;  /* 0x000000080500720b */ /* 0x040fe20003f24000 */
[----:B------:R-:W-:Y:S01]  /*10d0*/  BSSY.RECONVERGENT B0, `(.L_x_14) ;  /* 0x00003e3000007945 */ /* 0x000fe20003800200 */
[----:B------:R-:W-:Y:S02]  /*10e0*/  FSETP.GEU.AND P2, PT, R5, R10, PT ;  /* 0x0000000a0500720b */ /* 0x000fe40003f4e000 */
[C---:B------:R-:W-:Y:S02]  /*10f0*/  FSETP.LEU.AND P1, PT, R4.reuse, R11, !P1 ;  /* 0x0000000b0400720b */ /* 0x040fe40004f2b000 */
[----:B------:R-:W-:Y:S02]  /*1100*/  PLOP3.LUT P0, PT, PT, PT, PT, 0x8, 0x80 ;  /* 0x000000000080781c */ /* 0x000fe40003f0e170 */
[----:B------:R-:W-:-:S13]  /*1110*/  FSETP.GEU.AND P1, PT, R4, R9, P1 ;  /* 0x000000090400720b */ /* 0x000fda0000f2e000 */
[----:B------:R-:W-:Y:S05]  /*1120*/  @P1 BRA P2, `(.L_x_15) ;  /* 0x0000003c00741947 */ /* 0x000fea0001000000 */
[----:B------:R-:W-:Y:S01]  /*1130*/  VIADD R2, R0, 0x4ef34d9f ;  /* 0x4ef34d9f00027836 */ /* 0x000fe20000000000 */
[----:B------:R-:W-:Y:S01]  /*1140*/  BSSY.RECONVERGENT B3, `(.L_x_16) ;  /* 0x0000019000037945 */ /* 0x000fe20003800200 */
[----:B------:R-:W-:-:S03]  /*1150*/  IMAD.MOV.U32 R6, RZ, RZ, 0x33d6bf95 ;  /* 0x33d6bf95ff067424 */ /* 0x000fc600078e00ff */
[----:B------:R-:W-:-:S04]  /*1160*/  SHF.R.U32.HI R3, RZ, 0x10, R2 ;  /* 0x00000010ff037819 */ /* 0x000fc80000011602 */
[----:B------:R-:W-:-:S05]  /*1170*/  LOP3.LUT R3, R3, R2, RZ, 0x3c, !PT ;  /* 0x0000000203037212 */ /* 0x000fca00078e3cff */
[----:B------:R-:W-:-:S05]  /*1180*/  IMAD R3, R3, 0x4ef34d9f, RZ ;  /* 0x4ef34d9f03037824 */ /* 0x000fca00078e02ff */
[----:B------:R-:W-:-:S04]  /*1190*/  SHF.R.U32.HI R2, RZ, 0x10, R3 ;  /* 0x00000010ff027819 */ /* 0x000fc80000011603 */
[----:B------:R-:W-:Y:S01]  /*11a0*/  LOP3.LUT R2, R2, R3, RZ, 0x3c, !PT ;  /* 0x0000000302027212 */ /* 0x000fe200078e3cff */
[----:B------:R-:W-:-:S04]  /*11b0*/  FFMA R3, R6, -R7, 1 ;  /* 0x3f80000006037423 */ /* 0x000fc80000000807 */
[----:B------:R-:W-:-:S05]  /*11c0*/  IMAD R2, R2, 0x4ef34d9f, RZ ;  /* 0x4ef34d9f02027824 */ /* 0x000fca00078e02ff */
[----:B------:R-:W-:-:S04]  /*11d0*/  SHF.R.U32.HI R13, RZ, 0x10, R2 ;  /* 0x00000010ff0d7819 */ /* 0x000fc80000011602 */
[----:B------:R-:W-:-:S05]  /*11e0*/  LOP3.LUT R13, R13, R2, RZ, 0x3c, !PT ;  /* 0x000000020d0d7212 */ /* 0x000fca00078e3cff */
[----:B------:R-:W-:-:S05]  /*11f0*/  IMAD.HI.U32 R2, R13, 0x6b5fca6b, RZ ;  /* 0x6b5fca6b0d027827 */ /* 0x000fca00078e00ff */
[----:B------:R-:W-:-:S05]  /*1200*/  SHF.R.U32.HI R2, RZ, 0x16, R2 ;  /* 0x00000016ff027819 */ /* 0x000fca0000011602 */
[----:B------:R-:W-:-:S05]  /*1210*/  IMAD R2, R2, -0x989680, R13 ;  /* 0xff67698002027824 */ /* 0x000fca00078e020d */
[----:B------:R-:W-:Y:S01]  /*1220*/  I2FP.F32.U32 R12, R2 ;  /* 0x00000002000c7245 */ /* 0x000fe20000201000 */
[----:B------:R-:W-:-:S03]  /*1230*/  FFMA R2, R3, R6, 1.0000000116860974231e-07 ;  /* 0x33d6bf9503027423 */ /* 0x000fc60000000006 */
[----:B------:R-:W0:Y:S01]  /*1240*/  FCHK P1, R12, 10000000 ;  /* 0x4b1896800c007902 */ /* 0x000e220000020000 */
[----:B------:R-:W-:-:S04]  /*1250*/  FFMA R3, R2, R12, RZ ;  /* 0x0000000c02037223 */ /* 0x000fc800000000ff */
[----:B------:R-:W-:-:S04]  /*1260*/  FFMA R6, R3, -10000000, R12 ;  /* 0xcb18968003067823 */ /* 0x000fc8000000000c */
[----:B------:R-:W-:Y:S01]  /*1270*/  FFMA R6, R2, R6, R3 ;  /* 0x0000000602067223 */ /* 0x000fe20000000003 */
[----:B0-----:R-:W-:Y:S06]  /*1280*/  @!P1 BRA `(.L_x_17) ;  /* 0x0000000000109947 */ /* 0x001fec0003800000 */
[----:B------:R-:W-:Y:S01]  /*1290*/  IMAD.MOV.U32 R3, RZ, RZ, R12 ;  /* 0x000000ffff037224 */ /* 0x000fe200078e000c */
[----:B------:R-:W-:-:S07]  /*12a0*/  MOV R6, 0x12c0 ;  /* 0x000012c000067802 */ /* 0x000fce0000000f00 */
[----:B------:R-:W-:Y:S05]  /*12b0*/  CALL.REL.NOINC `($__internal_0_$__cuda_sm3x_div_rn_noftz_f32_slowpath) ;  /* 0x0000006000f87944 */ /* 0x000fea0003c00000 */
[----:B------:R-:W-:-:S07]  /*12c0*/  IMAD.MOV.U32 R6, RZ, RZ, R12 ;  /* 0x000000ffff067224 */ /* 0x000fce00078e000c */
.L_x_17:
[----:B------:R-:W-:Y:S05]  /*12d0*/  BSYNC.RECONVERGENT B3 ;  /* 0x0000000000037941 */ /* 0x000fea0003800200 */
.L_x_16:
[----:B------:R-:W-:Y:S01]  /*12e0*/  VIADD R0, R0, 0x4ef34da0 ;  /* 0x4ef34da000007836 */ /* 0x000fe20000000000 */
[----:B------:R-:W-:Y:S01]  /*12f0*/  UMOV UR4, 0x54442d18 ;  /* 0x54442d1800047882 */ /* 0x000fe20000000000 */
[----:B------:R-:W-:Y:S01]  /*1300*/  UMOV UR5, 0x401921fb ;  /* 0x401921fb00057882 */ /* 0x000fe20000000000 */
[----:B------:R-:W-:Y:S01]  /*1310*/  IMAD.MOV.U32 R14, RZ, RZ, 0x33d6bf95 ;  /* 0x33d6bf95ff0e7424 */ /* 0x000fe200078e00ff */
[----:B------:R-:W-:Y:S01]  /*1320*/  BSSY.RECONVERGENT B3, `(.L_x_18) ;  /* 0x000001b000037945 */ /* 0x000fe20003800200 */
[----:B------:R-:W-:-:S04]  /*1330*/  SHF.R.U32.HI R3, RZ, 0x10, R0 ;  /* 0x00000010ff037819 */ /* 0x000fc80000011600 */
[----:B------:R-:W-:-:S05]  /*1340*/  LOP3.LUT R3, R3, R0, RZ, 0x3c, !PT ;  /* 0x0000000003037212 */ /* 0x000fca00078e3cff */
[----:B------:R-:W-:-:S05]  /*1350*/  IMAD R3, R3, 0x4ef34d9f, RZ ;  /* 0x4ef34d9f03037824 */ /* 0x000fca00078e02ff */
[----:B------:R-:W-:-:S04]  /*1360*/  SHF.R.U32.HI R0, RZ, 0x10, R3 ;  /* 0x00000010ff007819 */ /* 0x000fc80000011603 */
[----:B------:R-:W-:Y:S02]  /*1370*/  LOP3.LUT R0, R0, R3, RZ, 0x3c, !PT ;  /* 0x0000000300007212 */ /* 0x000fe400078e3cff */
[----:B------:R-:W0:Y:S03]  /*1380*/  F2F.F64.F32 R2, R6 ;  /* 0x0000000600027310 */ /* 0x000e260000201800 */
[----:B------:R-:W-:-:S05]  /*1390*/  IMAD R0, R0, 0x4ef34d9f, RZ ;  /* 0x4ef34d9f00007824 */ /* 0x000fca00078e02ff */
[----:B------:R-:W-:-:S04]  /*13a0*/  SHF.R.U32.HI R15, RZ, 0x10, R0 ;  /* 0x00000010ff0f7819 */ /* 0x000fc80000011600 */
[----:B------:R-:W-:Y:S01]  /*13b0*/  LOP3.LUT R15, R15, R0, RZ, 0x3c, !PT ;  /* 0x000000000f0f7212 */ /* 0x000fe200078e3cff */
[----:B0-----:R-:W-:-:S04]  /*13c0*/  DMUL R2, R2, UR4 ;  /* 0x0000000402027c28 */ /* 0x001fc80008000000 */
[----:B------:R-:W-:Y:S02]  /*13d0*/  IMAD.HI.U32 R0, R15, 0x6b5fca6b, RZ ;  /* 0x6b5fca6b0f007827 */ /* 0x000fe400078e00ff */
[----:B------:R0:W1:Y:S03]  /*13e0*/  F2F.F32.F64 R19, R2 ;  /* 0x0000000200137310 */ /* 0x0000660000301000 */
[----:B------:R-:W-:-:S05]  /*13f0*/  SHF.R.U32.HI R0, RZ, 0x16, R0 ;  /* 0x00000016ff007819 */ /* 0x000fca0000011600 */
[----:B------:R-:W-:Y:S02]  /*1400*/  IMAD R0, R0, -0x989680, R15 ;  /* 0xff67698000007824 */ /* 0x000fe400078e020f */
[----:B------:R-:W-:-:S03]  /*1410*/  FFMA R15, R14, -R7, 1 ;  /* 0x3f8000000e0f7423 */ /* 0x000fc60000000807 */
[----:B------:R-:W-:Y:S01]  /*1420*/  I2FP.F32.U32 R12, R0 ;  /* 0x00000000000c7245 */ /* 0x000fe20000201000 */
[----:B------:R-:W-:-:S03]  /*1430*/  FFMA R0, R15, R14, 1.0000000116860974231e-07 ;  /* 0x33d6bf950f007423 */ /* 0x000fc6000000000e */
[----:B------:R-:W2:Y:S01]  /*1440*/  FCHK P1, R12, 10000000 ;  /* 0x4b1896800c007902 */ /* 0x000ea20000020000 */
[----:B------:R-:W-:-:S04]  /*1450*/  FFMA R15, R0, R12, RZ ;  /* 0x0000000c000f7223 */ /* 0x000fc800000000ff */
[----:B------:R-:W-:-:S04]  /*1460*/  FFMA R6, R15, -10000000, R12 ;  /* 0xcb1896800f067823 */ /* 0x000fc8000000000c */
[----:B------:R-:W-:Y:S01]  /*1470*/  FFMA R18, R0, R6, R15 ;  /* 0x0000000600127223 */ /* 0x000fe2000000000f */
[----:B012---:R-:W-:Y:S06]  /*1480*/  @!P1 BRA `(.L_x_19) ;  /* 0x0000000000109947 */ /* 0x007fec0003800000 */
[----:B------:R-:W-:Y:S02]  /*1490*/  MOV R3, R12 ;  /* 0x0000000c00037202 */ /* 0x000fe40000000f00 */
[----:B------:R-:W-:-:S07]  /*14a0*/  MOV R6, 0x14c0 ;  /* 0x000014c000067802 */ /* 0x000fce0000000f00 */
[----:B------:R-:W-:Y:S05]  /*14b0*/  CALL.REL.NOINC `($__internal_0_$__cuda_sm3x_div_rn_noftz_f32_slowpath) ;  /* 0x0000006000787944 */ /* 0x000fea0003c00000 */
[----:B------:R-:W-:-:S07]  /*14c0*/  IMAD.MOV.U32 R18, RZ, RZ, R12 ;  /* 0x000000ffff127224 */ /* 0x000fce00078e000c */
.L_x_19:
[----:B------:R-:W-:Y:S05]  /*14d0*/  BSYNC.RECONVERGENT B3 ;  /* 0x0000000000037941 */ /* 0x000fea0003800200 */
.L_x_18:
        /* <DEDUP_REMOVED lines=9> */
[----:B------:R-:W-:-:S04]  /*1570*/  FFMA R20, R20, -5.3903029534742383927e-15, R3 ;  /* 0xa7c234c514147823 */ /* 0x000fc80000000003 */
[----:B------:R-:W-:Y:S01]  /*1580*/  IMAD.MOV.U32 R2, RZ, RZ, R20 ;  /* 0x000000ffff027224 */ /* 0x000fe200078e0014 */
[----:B------:R-:W-:Y:S06]  /*1590*/  @!P1 BRA `(.L_x_21) ;  /* 0x0000000000d49947 */ /* 0x000fec0003800000 */
[----:B------:R-:W-:-:S13]  /*15a0*/  FSETP.NEU.AND P1, PT, |R19|, +INF , PT ;  /* 0x7f8000001300780b */ /* 0x000fda0003f2d200 */
[----:B------:R-:W-:Y:S05]  /*15b0*/  @!P1 BRA `(.L_x_22) ;  /* 0x0000000000c49947 */ /* 0x000fea0003800000 */
[----:B------:R-:W-:Y:S01]  /*15c0*/  IMAD.SHL.U32 R2, R19, 0x100, RZ ;  /* 0x0000010013027824 */ /* 0x000fe200078e00ff */
[----:B------:R-:W0:Y:S01]  /*15d0*/  LDCU.64 UR8, c[0x4][0x58] ;  /* 0x01000b00ff0877ac */ /* 0x000e220008000a00 */
[----:B------:R-:W-:Y:S02]  /*15e0*/  IMAD.MOV.U32 R12, RZ, RZ, RZ ;  /* 0x000000ffff0c7224 */ /* 0x000fe400078e00ff */
[----:B------:R-:W-:Y:S01]  /*15f0*/  IMAD.MOV.U32 R0, RZ, RZ, R1 ;  /* 0x000000ffff007224 */ /* 0x000fe200078e0001 */
[----:B------:R-:W-:Y:S01]  /*1600*/  LOP3.LUT R23, R2, 0x80000000, RZ, 0xfc, !PT ;  /* 0x8000000002177812 */ /* 0x000fe200078efcff */
[----:B------:R-:W-:Y:S01]  /*1610*/  UMOV UR5, URZ ;  /* 0x000000ff00057c82 */ /* 0x000fe20008000000 */
[----:B------:R-:W-:-:S05]  /*1620*/  UMOV UR4, URZ ;  /* 0x000000ff00047c82 */ /* 0x000fca0008000000 */
.L_x_23:
[----:B0-----:R-:W-:Y:S01]  /*1630*/  MOV R14, UR8 ;  /* 0x00000008000e7c02 */ /* 0x001fe20008000f00 */
        /* <DEDUP_REMOVED lines=39> */
[----:B-1----:R-:W-:Y:S01]  /*18b0*/  FSEL R2, -R16, R16, !P1 ;  /* 0x0000001010027208 */ /* 0x002fe20004800100 */
[----:B0-----:R-:W-:Y:S06]  /*18c0*/  BRA `(.L_x_21) ;  /* 0x0000000000087947 */ /* 0x001fec0003800000 */
.L_x_22:
[----:B------:R-:W-:Y:S01]  /*18d0*/  FMUL R2, RZ, R19 ;  /* 0x00000013ff027220 */ /* 0x000fe20000400000 */
[----:B------:R-:W-:-:S07]  /*18e0*/  IMAD.MOV.U32 R0, RZ, RZ, RZ ;  /* 0x000000ffff007224 */ /* 0x000fce00078e00ff */
.L_x_21:
[----:B------:R-:W-:Y:S05]  /*18f0*/  BSYNC.RECONVERGENT B1 ;  /* 0x0000000000017941 */ /* 0x000fea0003800200 */
.L_x_20:
[----:B------:R-:W-:Y:S02]  /*1900*/  IMAD.MOV.U32 R15, RZ, RZ, 0x37cbac00 ;  /* 0x37cbac00ff0f7424 */ /* 0x000fe400078e00ff */
[----:B------:R-:W-:Y:S01]  /*1910*/  FMUL R3, R2, R2 ;  /* 0x0000000202037220 */ /* 0x000fe20000400000 */
[C---:B------:R-:W-:Y:S01]  /*1920*/  LOP3.LUT R12, R0.reuse, 0x1, RZ, 0xc0, !PT ;  /* 0x00000001000c7812 */ /* 0x040fe200078ec0ff */
[----:B------:R-:W-:Y:S01]  /*1930*/  VIADD R0, R0, 0x1 ;  /* 0x0000000100007836 */ /* 0x000fe20000000000 */
[----:B------:R-:W-:Y:S01]  /*1940*/  BSSY.RECONVERGENT B1, `(.L_x_24) ;  /* 0x0000047000017945 */ /* 0x000fe20003800200 */
[----:B------:R-:W-:Y:S01]  /*1950*/  FFMA R6, R3, R15, -0.0013887860113754868507 ;  /* 0xbab607ed03067423 */ /* 0x000fe2000000000f */
[----:B------:R-:W-:Y:S01]  /*1960*/  ISETP.NE.U32.AND P1, PT, R12, 0x1, PT ;  /* 0x000000010c00780c */ /* 0x000fe20003f25070 */
[----:B------:R-:W-:Y:S01]  /*1970*/  IMAD.MOV.U32 R23, RZ, RZ, 0x3e2aaaa8 ;  /* 0x3e2aaaa8ff177424 */ /* 0x000fe200078e00ff */
[----:B------:R-:W-:Y:S02]  /*1980*/  MOV R12, 0x3c0885e4 ;  /* 0x3c0885e4000c7802 */ /* 0x000fe40000000f00 */
[----:B------:R-:W-:-:S02]  /*1990*/  FSEL R6, R6, -0.00019574658654164522886, P1 ;  /* 0xb94d415306067808 */ /* 0x000fc40000800000 */
[----:B------:R-:W-:Y:S02]  /*19a0*/  FSEL R12, R12, 0.041666727513074874878, !P1 ;  /* 0x3d2aaabb0c0c7808 */ /* 0x000fe40004800000 */
[----:B------:R-:W-:Y:S02]  /*19b0*/  LOP3.LUT P2, RZ, R0, 0x2, RZ, 0xc0, !PT ;  /* 0x0000000200ff7812 */ /* 0x000fe4000784c0ff */
[----:B------:R-:W-:Y:S01]  /*19c0*/  FSEL R0, R2, 1, !P1 ;  /* 0x3f80000002007808 */ /* 0x000fe20004800000 */
[----:B------:R-:W-:Y:S01]  /*19d0*/  FFMA R6, R3, R6, R12 ;  /* 0x0000000603067223 */ /* 0x000fe2000000000c */
[----:B------:R-:W-:Y:S02]  /*19e0*/  FSEL R23, -R23, -0.4999999701976776123, !P1 ;  /* 0xbeffffff17177808 */ /* 0x000fe40004800100 */
        /* <DEDUP_REMOVED lines=16> */
.L_x_27:
[----:B0-----:R-:W-:Y:S01]  /*1af0*/  IMAD.U32 R20, RZ, RZ, UR8 ;  /* 0x00000008ff147e24 */ /* 0x001fe2000f8e00ff */
[----:B------:R-:W-:-:S05]  /*1b00*/  MOV R21, UR9 ;  /* 0x0000000900157c02 */ /* 0x000fca0008000f00 */
        /* <DEDUP_REMOVED lines=25> */
[----:B---3--:R-:W-:Y:S02]  /*1ca0*/  @P1 SHF.L.W.U32.HI R3, R6, R12, R3 ;  /* 0x0000000c06031219 */ /* 0x008fe40000010e03 */
[--C-:B------:R-:W-:Y:S02]  /*1cb0*/  SHF.R.U32.HI R21, RZ, 0x1e, R0.reuse ;  /* 0x0000001eff157819 */ /* 0x100fe40000011600 */
[C---:B------:R-:W-:Y:S01]  /*1cc0*/  SHF.L.W.U32.HI R6, R3.reuse, 0x2, R0 ;  /* 0x0000000203067819 */ /* 0x040fe20000010e00 */
[----:B------:R-:W-:-:S03]  /*1cd0*/  IMAD.SHL.U32 R3, R3, 0x4, RZ ;  /* 0x0000000403037824 */ /* 0x000fc600078e00ff */
[----:B------:R-:W-:Y:S02]  /*1ce0*/  SHF.R.S32.HI R12, RZ, 0x1f, R6 ;  /* 0x0000001fff0c7819 */ /* 0x000fe40000011406 */
[----:B------:R-:W-:Y:S02]  /*1cf0*/  LOP3.LUT R19, R6, R19, RZ, 0x3c, !PT ;  /* 0x0000001306137212 */ /* 0x000fe400078e3cff */
[C---:B------:R-:W-:Y:S02]  /*1d00*/  LOP3.LUT R16, R12.reuse, R3, RZ, 0x3c, !PT ;  /* 0x000000030c107212 */ /* 0x040fe400078e3cff */
[----:B------:R-:W-:Y:S02]  /*1d10*/  LOP3.LUT R17, R12, R6, RZ, 0x3c, !PT ;  /* 0x000000060c117212 */ /* 0x000fe400078e3cff */
[----:B------:R-:W-:Y:S02]  /*1d20*/  ISETP.GE.AND P1, PT, R19, RZ, PT ;  /* 0x000000ff1300720c */ /* 0x000fe40003f26270 */
[----:B------:R-:W-:-:S02]  /*1d30*/  LEA.HI R21, R6, R21, RZ, 0x1 ;  /* 0x0000001506157211 */ /* 0x000fc400078f08ff */
[----:B------:R-:W1:Y:S02]  /*1d40*/  I2F.F64.S64 R16, R16 ;  /* 0x0000001000107312 */ /* 0x000e640000301c00 */
[----:B-1----:R-:W-:-:S10]  /*1d50*/  DMUL R22, R16, UR4 ;  /* 0x0000000410167c28 */ /* 0x002fd40008000000 */
[----:B------:R-:W1:Y:S02]  /*1d60*/  F2F.F32.F64 R22, R22 ;  /* 0x0000001600167310 */ /* 0x000e640000301000 */
[----:B-1----:R-:W-:Y:S01]  /*1d70*/  FSEL R20, -R22, R22, !P1 ;  /* 0x0000001616147208 */ /* 0x002fe20004800100 */
[----:B0-----:R-:W-:Y:S06]  /*1d80*/  BRA `(.L_x_25) ;  /* 0x0000000000087947 */ /* 0x001fec0003800000 */
.L_x_26:
[----:B------:R-:W-:Y:S01]  /*1d90*/  FMUL R20, RZ, R19 ;  /* 0x00000013ff147220 */ /* 0x000fe20000400000 */
[----:B------:R-:W-:-:S07]  /*1da0*/  IMAD.MOV.U32 R21, RZ, RZ, RZ ;  /* 0x000000ffff157224 */ /* 0x000fce00078e00ff */
.L_x_25:
[----:B------:R-:W-:Y:S05]  /*1db0*/  BSYNC.RECONVERGENT B1 ;  /* 0x0000000000017941 */ /* 0x000fea0003800200 */
.L_x_24:
[----:B------:R-:W-:Y:S01]  /*1dc0*/  FMUL R3, R20, R20 ;  /* 0x0000001414037220 */ /* 0x000fe20000400000 */
[C---:B------:R-:W-:Y:S01]  /*1dd0*/  LOP3.LUT R0, R21.reuse, 0x1, RZ, 0xc0, !PT ;  /* 0x0000000115007812 */ /* 0x040fe200078ec0ff */
[----:B------:R-:W-:Y:S01]  /*1de0*/  IMAD.MOV.U32 R12, RZ, RZ, 0x3d2aaabb ;  /* 0x3d2aaabbff0c7424 */ /* 0x000fe200078e00ff */
[----:B------:R-:W-:Y:S01]  /*1df0*/  LOP3.LUT P2, RZ, R21, 0x2, RZ, 0xc0, !PT ;  /* 0x0000000215ff7812 */ /* 0x000fe2000784c0ff */
[----:B------:R-:W-:Y:S01]  /*1e00*/  FFMA R15, R3, R15, -0.0013887860113754868507 ;  /* 0xbab607ed030f7423 */ /* 0x000fe2000000000f */
[----:B------:R-:W-:Y:S01]  /*1e10*/  ISETP.NE.U32.AND P1, PT, R0, 0x1, PT ;  /* 0x000000010000780c */ /* 0x000fe20003f25070 */
[----:B------:R-:W-:Y:S02]  /*1e20*/  IMAD.MOV.U32 R17, RZ, RZ, 0x3effffff ;  /* 0x3effffffff117424 */ /* 0x000fe400078e00ff */
[----:B------:R-:W-:Y:S01]  /*1e30*/  FADD R5, R2, R5 ;  /* 0x0000000502057221 */ /* 0x000fe20000000000 */
[----:B------:R-:W-:Y:S01]  /*1e40*/  BSSY.RECONVERGENT B1, `(.L_x_28) ;  /* 0x0000019000017945 */ /* 0x000fe20003800200 */
[----:B------:R-:W-:-:S02]  /*1e50*/  FSEL R6, R15, -0.00019574658654164522886, !P1 ;  /* 0xb94d41530f067808 */ /* 0x000fc40004800000 */
[----:B------:R-:W-:Y:S02]  /*1e60*/  FSEL R12, R12, 0.0083327032625675201416, !P1 ;  /* 0x3c0885e40c0c7808 */ /* 0x000fe40004800000 */
[----:B------:R-:W-:Y:S02]  /*1e70*/  FSEL R0, R20, 1, P1 ;  /* 0x3f80000014007808 */ /* 0x000fe40000800000 */
[----:B------:R-:W-:Y:S01]  /*1e80*/  FSEL R17, -R17, -0.16666662693023681641, !P1 ;  /* 0xbe2aaaa811117808 */ /* 0x000fe20004800100 */
[C---:B------:R-:W-:Y:S02]  /*1e90*/  FFMA R6, R3.reuse, R6, R12 ;  /* 0x0000000603067223 */ /* 0x040fe4000000000c */
[C---:B------:R-:W-:Y:S02]  /*1ea0*/  FFMA R15, R3.reuse, R0, RZ ;  /* 0x00000000030f7223 */ /* 0x040fe400000000ff */
[----:B------:R-:W-:-:S04]  /*1eb0*/  FFMA R6, R3, R6, R17 ;  /* 0x0000000603067223 */ /* 0x000fc80000000011 */
[----:B------:R-:W-:Y:S01]  /*1ec0*/  FFMA R3, R15, R6, R0 ;  /* 0x000000060f037223 */ /* 0x000fe20000000000 */
[----:B------:R-:W-:-:S03]  /*1ed0*/  FADD R6, R5, -2 ;  /* 0xc000000005067421 */ /* 0x000fc60000000000 */
[----:B------:R-:W-:Y:S02]  /*1ee0*/  @P2 FADD R3, RZ, -R3 ;  /* 0x80000003ff032221 */ /* 0x000fe40000000000 */
[----:B------:R-:W-:Y:S02]  /*1ef0*/  FSETP.GTU.AND P2, PT, R6, RZ, PT ;  /* 0x000000ff0600720b */ /* 0x000fe40003f4c000 */
[----:B------:R-:W-:-:S04]  /*1f00*/  FMUL R3, R18, R3 ;  /* 0x0000000312037220 */ /* 0x000fc80000400000 */
[----:B------:R-:W-:-:S04]  /*1f10*/  FADD R4, R4, R3 ;  /* 0x0000000304047221 */ /* 0x000fc80000000000 */
[----:B------:R-:W-:-:S03]  /*1f20*/  FADD R0, R4, -2 ;  /* 0xc000000004007421 */ /* 0x000fc60000000000 */
[----:B------:R-:W-:Y:S01]  /*1f30*/  @!P2 FADD R2, -R2, -RZ ;  /* 0x800000ff0202a221 */ /* 0x000fe20000000100 */
[----:B------:R-:W-:Y:S02]  /*1f40*/  @!P2 MOV R5, 0x4000a3d7 ;  /* 0x4000a3d70005a802 */ /* 0x000fe40000000f00 */
[----:B------:R-:W-:-:S13]  /*1f50*/  FSETP.GTU.AND P1, PT, R0, RZ, PT ;  /* 0x000000ff0000720b */ /* 0x000fda0003f2c000 */
[----:B------:R-:W-:Y:S01]  /*1f60*/  @!P1 FADD R3, -R3, -RZ ;  /* 0x800000ff03039221 */ /* 0x000fe20000000100 */
[----:B------:R-:W-:Y:S01]  /*1f70*/  @!P1 IMAD.MOV.U32 R4, RZ, RZ, 0x4000a3d7 ;  /* 0x4000a3d7ff049424 */ /* 0x000fe200078e00ff */
[----:B------:R-:W-:Y:S06]  /*1f80*/  @!P1 BRA `(.L_x_29) ;  /* 0x0000000000109947 */ /* 0x000fec0003800000 */
[----:B------:R-:W-:-:S05]  /*1f90*/  FADD R0, R4, 2 ;  /* 0x4000000004007421 */ /* 0x000fca0000000000 */
[----:B------:R-:W-:-:S13]  /*1fa0*/  FSETP.GE.AND P1, PT, R0, 4096, PT ;  /* 0x458000000000780b */ /* 0x000fda0003f26000 */
[----:B------:R-:W-:Y:S01]  /*1fb0*/  @P1 FADD R3, -R3, -RZ ;  /* 0x800000ff03031221 */ /* 0x000fe20000000100 */
[----:B------:R-:W-:-:S07]  /*1fc0*/  @P1 IMAD.MOV.U32 R4, RZ, RZ, 0x457fdfd7 ;  /* 0x457fdfd7ff041424 */ /* 0x000fce00078e00ff */
.L_x_29:
[----:B------:R-:W-:Y:S05]  /*1fd0*/  BSYNC.RECONVERGENT B1 ;  /* 0x0000000000017941 */ /* 0x000fea0003800200 */
.L_x_28:
[----:B------:R-:W-:Y:S04]  /*1fe0*/  BSSY.RECONVERGENT B1, `(.L_x_30) ;  /* 0x0000006000017945 */ /* 0x000fe80003800200 */
[----:B------:R-:W-:Y:S05]  /*1ff0*/  @!P2 BRA `(.L_x_31) ;  /* 0x000000000010a947 */ /* 0x000fea0003800000 */
[----:B------:R-:W-:-:S05]  /*2000*/  FADD R0, R5, 2 ;  /* 0x4000000005007421 */ /* 0x000fca0000000000 */
[----:B------:R-:W-:-:S13]  /*2010*/  FSETP.GE.AND P1, PT, R0, 4096, PT ;  /* 0x458000000000780b */ /* 0x000fda0003f26000 */
[----:B------:R-:W-:Y:S01]  /*2020*/  @P1 FADD R2, -R2, -RZ ;  /* 0x800000ff02021221 */ /* 0x000fe20000000100 */
[----:B------:R-:W-:-:S07]  /*2030*/  @P1 IMAD.MOV.U32 R5, RZ, RZ, 0x457fdfd7 ;  /* 0x457fdfd7ff051424 */ /* 0x000fce00078e00ff */
.L_x_31:
[----:B------:R-:W-:Y:S05]  /*2040*/  BSYNC.RECONVERGENT B1 ;  /* 0x0000000000017941 */ /* 0x000fea0003800200 */
.L_x_30:
[C---:B------:R-:W-:Y:S01]  /*2050*/  FSETP.GT.AND P1, PT, R5.reuse, R8, PT ;  /* 0x000000080500720b */ /* 0x040fe20003f24000 */
[----:B------:R-:W-:Y:S01]  /*2060*/  IMAD.MOV.U32 R0, RZ, RZ, R13 ;  /* 0x000000ffff007224 */ /* 0x000fe200078e000d */
[----:B------:R-:W-:Y:S02]  /*2070*/  FSETP.GEU.AND P2, PT, R5, R10, PT ;  /* 0x0000000a0500720b */ /* 0x000fe40003f4e000 */
[----:B------:R-:W-:-:S04]  /*2080*/  FSETP.LEU.AND P1, PT, R4, R11, !P1 ;  /* 0x0000000b0400720b */ /* 0x000fc80004f2b000 */
[----:B------:R-:W-:-:S13]  /*2090*/  FSETP.GEU.AND P1, PT, R4, R9, P1 ;  /* 0x000000090400720b */ /* 0x000fda0000f2e000 */
[----:B------:R-:W-:Y:S05]  /*20a0*/  @P1 BRA P2, `(.L_x_15) ;  /* 0x0000002c00941947 */ /* 0x000fea0001000000 */
[----:B------:R-:W-:Y:S01]  /*20b0*/  VIADD R0, R13, 0x4ef34d9f ;  /* 0x4ef34d9f0d007836 */ /* 0x000fe20000000000 */
[----:B------:R-:W-:Y:S04]  /*20c0*/  BSSY.RECONVERGENT B3, `(.L_x_32) ;  /* 0x0000019000037945 */ /* 0x000fe80003800200 */
        /* <DEDUP_REMOVED lines=9> */
[----:B------:R-:W-:Y:S01]  /*2160*/  SHF.R.U32.HI R3, RZ, 0x16, R2 ;  /* 0x00000016ff037819 */ /* 0x000fe20000011602 */
[----:B------:R-:W-:-:S04]  /*2170*/  IMAD.MOV.U32 R2, RZ, RZ, 0x33d6bf95 ;  /* 0x33d6bf95ff027424 */ /* 0x000fc800078e00ff */
[----:B------:R-:W-:Y:S02]  /*2180*/  IMAD R3, R3, -0x989680, R0 ;  /* 0xff67698003037824 */ /* 0x000fe400078e0200 */
[----:B------:R-:W-:-:S03]  /*2190*/  FFMA R15, R2, -R7, 1 ;  /* 0x3f800000020f7423 */ /* 0x000fc60000000807 */
[----:B------:R-:W-:Y:S01]  /*21a0*/  I2FP.F32.U32 R12, R3 ;  /* 0x00000003000c7245 */ /* 0x000fe20000201000 */
[----:B------:R-:W-:-:S03]  /*21b0*/  FFMA R2, R15, R2, 1.0000000116860974231e-07 ;  /* 0x33d6bf950f027423 */ /* 0x000fc60000000002 */
[----:B------:R-:W0:Y:S01]  /*21c0*/  FCHK P1, R12, 10000000 ;  /* 0x4b1896800c007902 */ /* 0x000e220000020000 */
[----:B------:R-:W-:-:S04]  /*21d0*/  FFMA R3, R2, R12, RZ ;  /* 0x0000000c02037223 */ /* 0x000fc800000000ff */
[----:B------:R-:W-:-:S04]  /*21e0*/  FFMA R6, R3, -10000000, R12 ;  /* 0xcb18968003067823 */ /* 0x000fc8000000000c */
[----:B------:R-:W-:Y:S01]  /*21f0*/  FFMA R2, R2, R6, R3 ;  /* 0x0000000602027223 */ /* 0x000fe20000000003 */
[----:B0-----:R-:W-:Y:S06]  /*2200*/  @!P1 BRA `(.L_x_33) ;  /* 0x0000000000109947 */ /* 0x001fec0003800000 */
[----:B------:R-:W-:Y:S02]  /*2210*/  MOV R3, R12 ;  /* 0x0000000c00037202 */ /* 0x000fe40000000f00 */
[----:B------:R-:W-:-:S07]  /*2220*/  MOV R6, 0x2240 ;  /* 0x0000224000067802 */ /* 0x000fce0000000f00 */
[----:B------:R-:W-:Y:S05]  /*2230*/  CALL.REL.NOINC `($__internal_0_$__cuda_sm3x_div_rn_noftz_f32_slowpath) ;  /* 0x0000005400187944 */ /* 0x000fea0003c00000 */
[----:B------:R-:W-:-:S07]  /*2240*/  IMAD.MOV.U32 R2, RZ, RZ, R12 ;  /* 0x000000ffff027224 */ /* 0x000fce00078e000c */
.L_x_33:
[----:B------:R-:W-:Y:S05]  /*2250*/  BSYNC.RECONVERGENT B3 ;  /* 0x0000000000037941 */ /* 0x000fea0003800200 */
.L_x_32:
[----:B------:R-:W-:Y:S01]  /*2260*/  VIADD R3, R13, 0x4ef34da0 ;  /* 0x4ef34da00d037836 */ /* 0x000fe20000000000 */
[----:B------:R-:W-:Y:S01]  /*2270*/  UMOV UR4, 0x54442d18 ;  /* 0x54442d1800047882 */ /* 0x000fe20000000000 */
[----:B------:R-:W-:Y:S01]  /*2280*/  UMOV UR5, 0x401921fb ;  /* 0x401921fb00057882 */ /* 0x000fe20000000000 */
[----:B------:R-:W-:Y:S01]  /*2290*/  IMAD.MOV.U32 R16, RZ, RZ, 0x33d6bf95 ;  /* 0x33d6bf95ff107424 */ /* 0x000fe200078e00ff */
[----:B------:R-:W-:Y:S01]  /*22a0*/  BSSY.RECONVERGENT B3, `(.L_x_34) ;  /* 0x000001b000037945 */ /* 0x000fe20003800200 */
[----:B------:R-:W-:Y:S02]  /*22b0*/  SHF.R.U32.HI R6, RZ, 0x10, R3 ;  /* 0x00000010ff067819 */ /* 0x000fe40000011603 */
[----:B------:R-:W-:Y:S02]  /*22c0*/  FFMA R17, R16, -R7, 1 ;  /* 0x3f80000010117423 */ /* 0x000fe40000000807 */
        /* <DEDUP_REMOVED lines=11> */
[----:B------:R-:W-:Y:S01]  /*2380*/  FFMA R2, R17, R16, 1.0000000116860974231e-07 ;  /* 0x33d6bf9511027423 */ /* 0x000fe20000000010 */
[----:B------:R0:W1:Y:S03]  /*2390*/  F2F.F32.F64 R15, R12 ;  /* 0x0000000c000f7310 */ /* 0x0000660000301000 */
[----:B------:R-:W-:-:S05]  /*23a0*/  IMAD R3, R3, -0x989680, R6 ;  /* 0xff67698003037824 */ /* 0x000fca00078e0206 */
[----:B------:R-:W-:-:S04]  /*23b0*/  I2FP.F32.U32 R14, R3 ;  /* 0x00000003000e7245 */ /* 0x000fc80000201000 */
[----:B------:R-:W2:Y:S01]  /*23c0*/  FCHK P1, R14, 10000000 ;  /* 0x4b1896800e007902 */ /* 0x000ea20000020000 */
[----:B------:R-:W-:-:S04]  /*23d0*/  FFMA R3, R2, R14, RZ ;  /* 0x0000000e02037223 */ /* 0x000fc800000000ff */
[----:B------:R-:W-:-:S04]  /*23e0*/  FFMA R6, R3, -10000000, R14 ;  /* 0xcb18968003067823 */ /* 0x000fc8000000000e */
[----:B------:R-:W-:Y:S01]  /*23f0*/  FFMA R18, R2, R6, R3 ;  /* 0x0000000602127223 */ /* 0x000fe20000000003 */
[----:B012---:R-:W-:Y:S06]  /*2400*/  @!P1 BRA `(.L_x_35) ;  /* 0x0000000000109947 */ /* 0x007fec0003800000 */
[----:B------:R-:W-:Y:S01]  /*2410*/  IMAD.MOV.U32 R3, RZ, RZ, R14 ;  /* 0x000000ffff037224 */ /* 0x000fe200078e000e */
[----:B------:R-:W-:-:S07]  /*2420*/  MOV R6, 0x2440 ;  /* 0x0000244000067802 */ /* 0x000fce0000000f00 */
[----:B------:R-:W-:Y:S05]  /*2430*/  CALL.REL.NOINC `($__internal_0_$__cuda_sm3x_div_rn_noftz_f32_slowpath) ;  /* 0x0000005000987944 */ /* 0x000fea0003c00000 */
[----:B------:R-:W-:-:S07]  /*2440*/  IMAD.MOV.U32 R18, RZ, RZ, R12 ;  /* 0x000000ffff127224 */ /* 0x000fce00078e000c */
.L_x_35:
[----:B------:R-:W-:Y:S05]  /*2450*/  BSYNC.RECONVERGENT B3 ;  /* 0x0000000000037941 */ /* 0x000fea0003800200 */
.L_x_34:
        /* <DEDUP_REMOVED lines=21> */
.L_x_39:
        /* <DEDUP_REMOVED lines=42> */
.L_x_38:
[----:B------:R-:W-:Y:S01]  /*2850*/  FMUL R3, RZ, R15 ;  /* 0x0000000fff037220 */ /* 0x000fe20000400000 */
[----:B------:R-:W-:-:S07]  /*2860*/  IMAD.MOV.U32 R2, RZ, RZ, RZ ;  /* 0x000000ffff027224 */ /* 0x000fce00078e00ff */
.L_x_37:
[----:B------:R-:W-:Y:S05]  /*2870*/  BSYNC.RECONVERGENT B1 ;  /* 0x0000000000017941 */ /* 0x000fea0003800200 */
.L_x_36:
        /* <DEDUP_REMOVED lines=24> */
[----:B------:R-:W-:Y:S01]  /*2a00*/  SHF.L.U32 R6, R15, 0x8, RZ ;  /* 0x000000080f067819 */ /* 0x000fe200000006ff */
[----:B------:R-:W-:Y:S01]  /*2a10*/  IMAD.MOV.U32 R14, RZ, RZ, RZ ;  /* 0x000000ffff0e7224 */ /* 0x000fe200078e00ff */
[----:B------:R-:W0:Y:S01]  /*2a20*/  LDCU.64 UR8, c[0x4][0x58] ;  /* 0x01000b00ff0877ac */ /* 0x000e220008000a00 */
[----:B------:R-:W-:Y:S01]  /*2a30*/  IMAD.MOV.U32 R3, RZ, RZ, R1 ;  /* 0x000000ffff037224 */ /* 0x000fe200078e0001 */
[----:B------:R-:W-:Y:S01]  /*2a40*/  LOP3.LUT R19, R6, 0x80000000, RZ, 0xfc, !PT ;  /* 0x8000000006137812 */ /* 0x000fe200078efcff */
[----:B------:R-:W-:Y:S01]  /*2a50*/  UMOV UR5, URZ ;  /* 0x000000ff00057c82 */ /* 0x000fe20008000000 */
[----:B------:R-:W-:-:S05]  /*2a60*/  UMOV UR4, URZ ;  /* 0x000000ff00047c82 */ /* 0x000fca0008000000 */
.L_x_43:
        /* <DEDUP_REMOVED lines=28> */
[C---:B------:R-:W-:Y:S02]  /*2c30*/  SHF.L.W.U32.HI R12, R6.reuse, 0x2, R3 ;  /* 0x00000002060c7819 */ /* 0x040fe40000010e03 */
[----:B------:R-:W-:Y:S02]  /*2c40*/  SHF.L.U32 R6, R6, 0x2, RZ ;  /* 0x0000000206067819 */ /* 0x000fe400000006ff */
[----:B------:R-:W-:Y:S02]  /*2c50*/  SHF.R.S32.HI R13, RZ, 0x1f, R12 ;  /* 0x0000001fff0d7819 */ /* 0x000fe4000001140c */
[----:B------:R-:W-:Y:S02]  /*2c60*/  LOP3.LUT R15, R12, R15, RZ, 0x3c, !PT ;  /* 0x0000000f0c0f7212 */ /* 0x000fe400078e3cff */
[C---:B------:R-:W-:Y:S02]  /*2c70*/  LOP3.LUT R16, R13.reuse, R6, RZ, 0x3c, !PT ;  /* 0x000000060d107212 */ /* 0x040fe400078e3cff */
[----:B------:R-:W-:-:S02]  /*2c80*/  LOP3.LUT R17, R13, R12, RZ, 0x3c, !PT ;  /* 0x0000000c0d117212 */ /* 0x000fc400078e3cff */
[----:B------:R-:W-:Y:S02]  /*2c90*/  ISETP.GE.AND P1, PT, R15, RZ, PT ;  /* 0x000000ff0f00720c */ /* 0x000fe40003f26270 */
[----:B------:R-:W-:Y:S02]  /*2ca0*/  SHF.R.U32.HI R3, RZ, 0x1e, R3 ;  /* 0x0000001eff037819 */ /* 0x000fe40000011603 */
[----:B------:R-:W1:Y:S02]  /*2cb0*/  I2F.F64.S64 R16, R16 ;  /* 0x0000001000107312 */ /* 0x000e640000301c00 */
[----:B------:R-:W-:Y:S01]  /*2cc0*/  LEA.HI R19, R12, R3, RZ, 0x1 ;  /* 0x000000030c137211 */ /* 0x000fe200078f08ff */
[----:B-1----:R-:W-:-:S10]  /*2cd0*/  DMUL R22, R16, UR4 ;  /* 0x0000000410167c28 */ /* 0x002fd40008000000 */
[----:B------:R-:W1:Y:S02]  /*2ce0*/  F2F.F32.F64 R22, R22 ;  /* 0x0000001600167310 */ /* 0x000e640000301000 */
[----:B-1----:R-:W-:Y:S01]  /*2cf0*/  FSEL R13, -R22, R22, !P1 ;  /* 0x00000016160d7208 */ /* 0x002fe20004800100 */
[----:B0-----:R-:W-:Y:S06]  /*2d00*/  BRA `(.L_x_41) ;  /* 0x0000000000087947 */ /* 0x001fec0003800000 */
.L_x_42:
[----:B------:R-:W-:Y:S01]  /*2d10*/  FMUL R13, RZ, R15 ;  /* 0x0000000fff0d7220 */ /* 0x000fe20000400000 */
[----:B------:R-:W-:-:S07]  /*2d20*/  IMAD.MOV.U32 R19, RZ, RZ, RZ ;  /* 0x000000ffff137224 */ /* 0x000fce00078e00ff */
.L_x_41:
[----:B------:R-:W-:Y:S05]  /*2d30*/  BSYNC.RECONVERGENT B1 ;  /* 0x0000000000017941 */ /* 0x000fea0003800200 */
.L_x_40:
        /* <DEDUP_REMOVED lines=24> */
[----:B------:R-:W-:Y:S01]  /*2ec0*/  @!P2 IMAD.MOV.U32 R5, RZ, RZ, 0x4000a3d7 ;  /* 0x4000a3d7ff05a424 */ /* 0x000fe200078e00ff */
        /* <DEDUP_REMOVED lines=8> */
.L_x_45:
[----:B------:R-:W-:Y:S05]  /*2f50*/  BSYNC.RECONVERGENT B1 ;  /* 0x0000000000017941 */ /* 0x000fea0003800200 */
.L_x_44:
[----:B------:R-:W-:Y:S04]  /*2f60*/  BSSY.RECONVERGENT B1, `(.L_x_46) ;  /* 0x0000006000017945 */ /* 0x000fe80003800200 */
[----:B------:R-:W-:Y:S05]  /*2f70*/  @!P2 BRA `(.L_x_47) ;  /* 0x000000000010a947 */ /* 0x000fea0003800000 */
[----:B------:R-:W-:-:S05]  /*2f80*/  FADD R6, R5, 2 ;  /* 0x4000000005067421 */ /* 0x000fca0000000000 */
[----:B------:R-:W-:-:S13]  /*2f90*/  FSETP.GE.AND P1, PT, R6, 4096, PT ;  /* 0x458000000600780b */ /* 0x000fda0003f26000 */
[----:B------:R-:W-:Y:S01]  /*2fa0*/  @P1 FADD R2, -R2, -RZ ;  /* 0x800000ff02021221 */ /* 0x000fe20000000100 */
[----:B------:R-:W-:-:S07]  /*2fb0*/  @P1 MOV R5, 0x457fdfd7 ;  /* 0x457fdfd700051802 */ /* 0x000fce0000000f00 */
.L_x_47:
[----:B------:R-:W-:Y:S05]  /*2fc0*/  BSYNC.RECONVERGENT B1 ;  /* 0x0000000000017941 */ /* 0x000fea0003800200 */
.L_x_46:
[C---:B------:R-:W-:Y:S02]  /*2fd0*/  FSETP.GT.AND P1, PT, R5.reuse, R8, PT ;  /* 0x000000080500720b */ /* 0x040fe40003f24000 */
[----:B------:R-:W-:Y:S02]  /*2fe0*/  FSETP.GEU.AND P2, PT, R5, R10, PT ;  /* 0x0000000a0500720b */ /* 0x000fe40003f4e000 */
[----:B------:R-:W-:-:S04]  /*2ff0*/  FSETP.LEU.AND P1, PT, R4, R11, !P1 ;  /* 0x0000000b0400720b */ /* 0x000fc80004f2b000 */
        /* <DEDUP_REMOVED lines=28> */
.L_x_49:
[----:B------:R-:W-:Y:S05]  /*31c0*/  BSYNC.RECONVERGENT B3 ;  /* 0x0000000000037941 */ /* 0x000fea0003800200 */
.L_x_48:
        /* <DEDUP_REMOVED lines=31> */
.L_x_51:
[----:B------:R-:W-:Y:S05]  /*33c0*/  BSYNC.RECONVERGENT B3 ;  /* 0x0000000000037941 */ /* 0x000fea0003800200 */
.L_x_50:
        /* <DEDUP_REMOVED lines=21> */
.L_x_55:
        /* <DEDUP_REMOVED lines=42> */
.L_x_54:
[----:B------:R-:W-:Y:S01]  /*37c0*/  FMUL R2, RZ, R19 ;  /* 0x00000013ff027220 */ /* 0x000fe20000400000 */
[----:B------:R-:W-:-:S07]  /*37d0*/  IMAD.MOV.U32 R0, RZ, RZ, RZ ;  /* 0x000000ffff007224 */ /* 0x000fce00078e00ff */
.L_x_53:
[----:B------:R-:W-:Y:S05]  /*37e0*/  BSYNC.RECONVERGENT B1 ;  /* 0x0000000000017941 */ /* 0x000fea0003800200 */
.L_x_52:
        /* <DEDUP_REMOVED lines=31> */
.L_x_59:
        /* <DEDUP_REMOVED lines=42> */
.L_x_58:
[----:B------:R-:W-:Y:S01]  /*3c80*/  FMUL R20, RZ, R19 ;  /* 0x00000013ff147220 */ /* 0x000fe20000400000 */
[----:B------:R-:W-:-:S07]  /*3c90*/  IMAD.MOV.U32 R21, RZ, RZ, RZ ;  /* 0x000000ffff157224 */ /* 0x000fce00078e00ff */
.L_x_57:
[----:B------:R-:W-:Y:S05]  /*3ca0*/  BSYNC.RECONVERGENT B1 ;  /* 0x0000000000017941 */ /* 0x000fea0003800200 */
.L_x_56:
        /* <DEDUP_REMOVED lines=33> */
.L_x_61:
[----:B------:R-:W-:Y:S05]  /*3ec0*/  BSYNC.RECONVERGENT B1 ;  /* 0x0000000000017941 */ /* 0x000fea0003800200 */
.L_x_60:
[----:B------:R-:W-:Y:S04]  /*3ed0*/  BSSY.RECONVERGENT B1, `(.L_x_62) ;  /* 0x0000006000017945 */ /* 0x000fe80003800200 */
[----:B------:R-:W-:Y:S05]  /*3ee0*/  @!P2 BRA `(.L_x_63) ;  /* 0x000000000010a947 */ /* 0x000fea0003800000 */
[----:B------:R-:W-:-:S05]  /*3ef0*/  FADD R0, R5, 2 ;  /* 0x4000000005007421 */ /* 0x000fca0000000000 */
[----:B------:R-:W-:-:S13]  /*3f00*/  FSETP.GE.AND P1, PT, R0, 4096, PT ;  /* 0x458000000000780b */ /* 0x000fda0003f26000 */
[----:B------:R-:W-:Y:S01]  /*3f10*/  @P1 FADD R2, -R2, -RZ ;  /* 0x800000ff02021221 */ /* 0x000fe20000000100 */
[----:B------:R-:W-:-:S07]  /*3f20*/  @P1 IMAD.MOV.U32 R5, RZ, RZ, 0x457fdfd7 ;  /* 0x457fdfd7ff051424 */ /* 0x000fce00078e00ff */
.L_x_63:
[----:B------:R-:W-:Y:S05]  /*3f30*/  BSYNC.RECONVERGENT B1 ;  /* 0x0000000000017941 */ /* 0x000fea0003800200 */
.L_x_62:
        /* <DEDUP_REMOVED lines=32> */
.L_x_65:
[----:B------:R-:W-:Y:S05]  /*4140*/  BSYNC.RECONVERGENT B3 ;  /* 0x0000000000037941 */ /* 0x000fea0003800200 */
.L_x_64:
        /* <DEDUP_REMOVED lines=18> */
[----:B------:R-:W-:-:S04]  /*4270*/  FFMA R2, R15, R16, 1.0000000116860974231e-07 ;  /* 0x33d6bf950f027423 */ /* 0x000fc80000000010 */
[----:B------:R-:W-:Y:S01]  /*4280*/  IMAD R3, R3, -0x989680, R6 ;  /* 0xff67698003037824 */ /* 0x000fe200078e0206 */
[----:B------:R0:W1:Y:S04]  /*4290*/  F2F.F32.F64 R13, R12 ;  /* 0x0000000c000d7310 */ /* 0x0000680000301000 */
[----:B------:R-:W-:-:S05]  /*42a0*/  I2FP.F32.U32 R14, R3 ;  /* 0x00000003000e7245 */ /* 0x000fca0000201000 */
[----:B------:R-:W-:Y:S01]  /*42b0*/  FFMA R3, R2, R14, RZ ;  /* 0x0000000e02037223 */ /* 0x000fe200000000ff */
[----:B------:R-:W2:Y:S03]  /*42c0*/  FCHK P0, R14, 10000000 ;  /* 0x4b1896800e007902 */ /* 0x000ea60000000000 */
[----:B------:R-:W-:-:S04]  /*42d0*/  FFMA R6, R3, -10000000, R14 ;  /* 0xcb18968003067823 */ /* 0x000fc8000000000e */
[----:B------:R-:W-:Y:S01]  /*42e0*/  FFMA R18, R2, R6, R3 ;  /* 0x0000000602127223 */ /* 0x000fe20000000003 */
[----:B012---:R-:W-:Y:S06]  /*42f0*/  @!P0 BRA `(.L_x_67) ;  /* 0x0000000000108947 */ /* 0x007fec0003800000 */
[----:B------:R-:W-:Y:S01]  /*4300*/  IMAD.MOV.U32 R3, RZ, RZ, R14 ;  /* 0x000000ffff037224 */ /* 0x000fe200078e000e */
[----:B------:R-:W-:-:S07]  /*4310*/  MOV R6, 0x4330 ;  /* 0x0000433000067802 */ /* 0x000fce0000000f00 */
[----:B------:R-:W-:Y:S05]  /*4320*/  CALL.REL.NOINC `($__internal_0_$__cuda_sm3x_div_rn_noftz_f32_slowpath) ;  /* 0x0000003000dc7944 */ /* 0x000fea0003c00000 */
[----:B------:R-:W-:-:S07]  /*4330*/  IMAD.MOV.U32 R18, RZ, RZ, R12 ;  /* 0x000000ffff127224 */ /* 0x000fce00078e000c */
.L_x_67:
[----:B------:R-:W-:Y:S05]  /*4340*/  BSYNC.RECONVERGENT B3 ;  /* 0x0000000000037941 */ /* 0x000fea0003800200 */
.L_x_66:
        /* <DEDUP_REMOVED lines=21> */
.L_x_71:
        /* <DEDUP_REMOVED lines=42> */
.L_x_70:
[----:B------:R-:W-:Y:S01]  /*4740*/  FMUL R3, RZ, R13 ;  /* 0x0000000dff037220 */ /* 0x000fe20000400000 */
[----:B------:R-:W-:-:S07]  /*4750*/  IMAD.MOV.U32 R2, RZ, RZ, RZ ;  /* 0x000000ffff027224 */ /* 0x000fce00078e00ff */
.L_x_69:
[----:B------:R-:W-:Y:S05]  /*4760*/  BSYNC.RECONVERGENT B1 ;  /* 0x0000000000017941 */ /* 0x000fea0003800200 */
.L_x_68:
[----:B------:R-:W-:Y:S02]  /*4770*/  IMAD.MOV.U32 R15, RZ, RZ, 0x37cbac00 ;  /* 0x37cbac00ff0f7424 */ /* 0x000fe400078e00ff */
[----:B------:R-:W-:Y:S01]  /*4780*/  FMUL R6, R3, R3 ;  /* 0x0000000303067220 */ /* 0x000fe20000400000 */
[----:B------:R-:W-:Y:S01]  /*4790*/  LOP3.LUT R12, R2, 0x1, RZ, 0xc0, !PT ;  /* 0x00000001020c7812 */ /* 0x000fe200078ec0ff */
[----:B------:R-:W-:Y:S01]  /*47a0*/  IMAD.MOV.U32 R17, RZ, RZ, 0x3c0885e4 ;  /* 0x3c0885e4ff117424 */ /* 0x000fe200078e00ff */
[----:B------:R-:W-:Y:S01]  /*47b0*/  BSSY.RECONVERGENT B1, `(.L_x_72) ;  /* 0x0000047000017945 */ /* 0x000fe20003800200 */
[----:B------:R-:W-:Y:S01]  /*47c0*/  FFMA R7, R6, R15, -0.0013887860113754868507 ;  /* 0xbab607ed06077423 */ /* 0x000fe2000000000f */
[----:B------:R-:W-:Y:S01]  /*47d0*/  ISETP.NE.U32.AND P0, PT, R12, 0x1, PT ;  /* 0x000000010c00780c */ /* 0x000fe20003f05070 */
[----:B------:R-:W-:Y:S02]  /*47e0*/  VIADD R2, R2, 0x1 ;  /* 0x0000000102027836 */ /* 0x000fe40000000000 */
[----:B------:R-:W-:Y:S01]  /*47f0*/  IMAD.MOV.U32 R12, RZ, RZ, 0x3e2aaaa8 ;  /* 0x3e2aaaa8ff0c7424 */ /* 0x000fe200078e00ff */
        /* <DEDUP_REMOVED lines=22> */
.L_x_75:
        /* <DEDUP_REMOVED lines=29> */
[C---:B------:R-:W-:Y:S02]  /*4b30*/  SHF.L.W.U32.HI R7, R6.reuse, 0x2, R3 ;  /* 0x0000000206077819 */ /* 0x040fe40000010e03 */
[----:B------:R-:W-:Y:S02]  /*4b40*/  SHF.L.U32 R6, R6, 0x2, RZ ;  /* 0x0000000206067819 */ /* 0x000fe400000006ff */
[----:B------:R-:W-:-:S02]  /*4b50*/  SHF.R.S32.HI R12, RZ, 0x1f, R7 ;  /* 0x0000001fff0c7819 */ /* 0x000fc40000011407 */
[----:B------:R-:W-:Y:S02]  /*4b60*/  LOP3.LUT R13, R7, R13, RZ, 0x3c, !PT ;  /* 0x0000000d070d7212 */ /* 0x000fe400078e3cff */
[C---:B------:R-:W-:Y:S02]  /*4b70*/  LOP3.LUT R16, R12.reuse, R6, RZ, 0x3c, !PT ;  /* 0x000000060c107212 */ /* 0x040fe400078e3cff */
[----:B------:R-:W-:Y:S02]  /*4b80*/  LOP3.LUT R17, R12, R7, RZ, 0x3c, !PT ;  /* 0x000000070c117212 */ /* 0x000fe400078e3cff */
[----:B------:R-:W-:Y:S02]  /*4b90*/  ISETP.GE.AND P0, PT, R13, RZ, PT ;  /* 0x000000ff0d00720c */ /* 0x000fe40003f06270 */
[----:B------:R-:W-:Y:S02]  /*4ba0*/  LEA.HI R20, R7, R20, RZ, 0x1 ;  /* 0x0000001407147211 */ /* 0x000fe400078f08ff */
[----:B------:R-:W1:Y:S02]  /*4bb0*/  I2F.F64.S64 R16, R16 ;  /* 0x0000001000107312 */ /* 0x000e640000301c00 */
[----:B-1----:R-:W-:-:S10]  /*4bc0*/  DMUL R22, R16, UR4 ;  /* 0x0000000410167c28 */ /* 0x002fd40008000000 */
[----:B------:R-:W1:Y:S02]  /*4bd0*/  F2F.F32.F64 R22, R22 ;  /* 0x0000001600167310 */ /* 0x000e640000301000 */
[----:B-1----:R-:W-:Y:S01]  /*4be0*/  FSEL R19, -R22, R22, !P0 ;  /* 0x0000001616137208 */ /* 0x002fe20004000100 */
[----:B0-----:R-:W-:Y:S06]  /*4bf0*/  BRA `(.L_x_73) ;  /* 0x0000000000087947 */ /* 0x001fec0003800000 */
.L_x_74:
[----:B------:R-:W-:Y:S01]  /*4c00*/  FMUL R19, RZ, R13 ;  /* 0x0000000dff137220 */ /* 0x000fe20000400000 */
[----:B------:R-:W-:-:S07]  /*4c10*/  IMAD.MOV.U32 R20, RZ, RZ, RZ ;  /* 0x000000ffff147224 */ /* 0x000fce00078e00ff */
.L_x_73:
[----:B------:R-:W-:Y:S05]  /*4c20*/  BSYNC.RECONVERGENT B1 ;  /* 0x0000000000017941 */ /* 0x000fea0003800200 */
.L_x_72:
        /* <DEDUP_REMOVED lines=33> */
.L_x_77:
[----:B------:R-:W-:Y:S05]  /*4e40*/  BSYNC.RECONVERGENT B1 ;  /* 0x0000000000017941 */ /* 0x000fea0003800200 */
.L_x_76:
[----:B------:R-:W-:Y:S04]  /*4e50*/  BSSY.RECONVERGENT B1, `(.L_x_78) ;  /* 0x0000006000017945 */ /* 0x000fe80003800200 */
[----:B------:R-:W-:Y:S05]  /*4e60*/  @!P1 BRA `(.L_x_79) ;  /* 0x0000000000109947 */ /* 0x000fea0003800000 */
[----:B------:R-:W-:-:S05]  /*4e70*/  FADD R6, R5, 2 ;  /* 0x4000000005067421 */ /* 0x000fca0000000000 */
[----:B------:R-:W-:-:S13]  /*4e80*/  FSETP.GE.AND P0, PT, R6, 4096, PT ;  /* 0x458000000600780b */ /* 0x000fda0003f06000 */
[----:B------:R-:W-:Y:S01]  /*4e90*/  @P0 FADD R2, -R2, -RZ ;  /* 0x800000ff02020221 */ /* 0x000fe20000000100 */
[----:B------:R-:W-:-:S07]  /*4ea0*/  @P0 MOV R5, 0x457fdfd7 ;  /* 0x457fdfd700050802 */ /* 0x000fce0000000f00 */
.L_x_79:
[----:B------:R-:W-:Y:S05]  /*4eb0*/  BSYNC.RECONVERGENT B1 ;  /* 0x0000000000017941 */ /* 0x000fea0003800200 */
.L_x_78:
[----:B------:R-:W-:-:S04]  /*4ec0*/  FSETP.GT.AND P0, PT, R5, R8, PT ;  /* 0x000000080500720b */ /* 0x000fc80003f04000 */
[----:B------:R-:W-:-:S04]  /*4ed0*/  FSETP.GT.OR P0, PT, R4, R11, P0 ;  /* 0x0000000b0400720b */ /* 0x000fc80000704400 */
[----:B------:R-:W-:-:S04]  /*4ee0*/  FSETP.LT.OR P0, PT, R4, R9, P0 ;  /* 0x000000090400720b */ /* 0x000fc80000701400 */
[----:B------:R-:W-:-:S13]  /*4ef0*/  FSETP.LT.OR P0, PT, R5, R10, P0 ;  /* 0x0000000a0500720b */ /* 0x000fda0000701400 */
.L_x_15:
[----:B------:R-:W-:Y:S05]  /*4f00*/  BSYNC.RECONVERGENT B0 ;  /* 0x0000000000007941 */ /* 0x000fea0003800200 */
.L_x_14:
[C---:B------:R-:W-:Y:S01]  /*4f10*/  FSETP.GEU.AND P1, PT, |R4|.reuse, 1, PT ;  /* 0x3f8000000400780b */ /* 0x040fe20003f2e200 */
[----:B------:R-:W-:Y:S01]  /*4f20*/  BSSY.RECONVERGENT B0, `(.L_x_80) ;  /* 0x0000033000007945 */ /* 0x000fe20003800200 */
[----:B------:R-:W-:-:S11]  /*4f30*/  FADD R7, |R4|, -RZ ;  /* 0x800000ff04077221 */ /* 0x000fd60000000200 */
[----:B------:R-:W-:Y:S05]  /*4f40*/  @!P1 BRA `(.L_x_81) ;  /* 0x0000000000c09947 */ /* 0x000fea0003800000 */
[----:B------:R-:W-:-:S13]  /*4f50*/  FSETP.GTU.AND P1, PT, R7, 8388608, PT ;  /* 0x4b0000000700780b */ /* 0x000fda0003f2c000 */
[----:B------:R-:W-:Y:S05]  /*4f60*/  @P1 BRA `(.L_x_82) ;  /* 0x0000000000541947 */ /* 0x000fea0003800000 */
[----:B------:R-:W0:Y:S01]  /*4f70*/  FRND.TRUNC R6, R7 ;  /* 0x0000000700067307 */ /* 0x000e22000020d000 */
[----:B------:R-:W-:Y:S01]  /*4f80*/  BSSY.RECONVERGENT B1, `(.L_x_83) ;  /* 0x0000011000017945 */ /* 0x000fe20003800200 */
[----:B0-----:R-:W-:-:S05]  /*4f90*/  FADD R8, R7, -R6 ;  /* 0x8000000607087221 */ /* 0x001fca0000000000 */
[----:B------:R-:W-:-:S13]  /*4fa0*/  ISETP.GE.U32.AND P1, PT, R8, 0x3f800000, PT ;  /* 0x3f8000000800780c */ /* 0x000fda0003f26070 */
[----:B------:R-:W-:Y:S05]  /*4fb0*/  @!P1 BRA `(.L_x_84) ;  /* 0x0000000000349947 */ /* 0x000fea0003800000 */
[----:B------:R-:W-:-:S04]  /*4fc0*/  ISETP.GE.U32.AND P1, PT, R8, -0x7fffffff, PT ;  /* 0x800000010800780c */ /* 0x000fc80003f26070 */
[----:B------:R-:W-:-:S09]  /*4fd0*/  FSETP.GEU.OR P2, PT, R8, -1, !P1 ;  /* 0xbf8000000800780b */ /* 0x000fd20004f4e400 */
[----:B------:R-:W-:-:S04]  /*4fe0*/  @P1 FADD R9, R6, -1 ;  /* 0xbf80000006091421 */ /* 0x000fc80000000000 */
[----:B------:R-:W-:-:S04]  /*4ff0*/  @!P2 FADD R9, R9, -1 ;  /* 0xbf8000000909a421 */ /* 0x000fc80000000000 */
[----:B------:R-:W-:Y:S01]  /*5000*/  @P1 IMAD.MOV.U32 R6, RZ, RZ, R9 ;  /* 0x000000ffff061224 */ /* 0x000fe200078e0009 */
[----:B------:R-:W-:Y:S06]  /*5010*/  @P1 BRA `(.L_x_84) ;  /* 0x00000000001c1947 */ /* 0x000fec0003800000 */
[----:B------:R-:W-:Y:S01]  /*5020*/  FSETP.GE.AND P1, PT, R8, 2, PT ;  /* 0x400000000800780b */ /* 0x000fe20003f26000 */
[----:B------:R-:W-:-:S12]  /*5030*/  FADD R6, R6, 1 ;  /* 0x3f80000006067421 */ /* 0x000fd80000000000 */
[----:B------:R-:W-:-:S05]  /*5040*/  @P1 FADD R8, R8, -3 ;  /* 0xc040000008081421 */ /* 0x000fca0000000000 */
[----:B------:R-:W-:Y:S01]  /*5050*/  FSETP.GE.AND P2, PT, R8, RZ, P1 ;  /* 0x000000ff0800720b */ /* 0x000fe20000f46000 */
[----:B------:R-:W-:-:S12]  /*5060*/  @P1 FADD R8, R6, 1 ;  /* 0x3f80000006081421 */ /* 0x000fd80000000000 */
[----:B------:R-:W-:-:S04]  /*5070*/  @P2 FADD R8, R8, 1 ;  /* 0x3f80000008082421 */ /* 0x000fc80000000000 */
[----:B------:R-:W-:-:S07]  /*5080*/  @P1 IMAD.MOV.U32 R6, RZ, RZ, R8 ;  /* 0x000000ffff061224 */ /* 0x000fce00078e0008 */
.L_x_84:
[----:B------:R-:W-:Y:S05]  /*5090*/  BSYNC.RECONVERGENT B1 ;  /* 0x0000000000017941 */ /* 0x000fea0003800200 */
.L_x_83:
[----:B------:R-:W-:Y:S01]  /*50a0*/  FADD R7, R7, -R6 ;  /* 0x8000000607077221 */ /* 0x000fe20000000000 */
[----:B------:R-:W-:Y:S06]  /*50b0*/  BRA `(.L_x_81) ;  /* 0x0000000000647947 */ /* 0x000fec0003800000 */
.L_x_82:
[C---:B------:R-:W-:Y:S01]  /*50c0*/  LOP3.LUT R6, R7.reuse, 0xff800000, RZ, 0xc0, !PT ;  /* 0xff80000007067812 */ /* 0x040fe200078ec0ff */
[----:B------:R-:W-:Y:S01]  /*50d0*/  IMAD.MOV.U32 R11, RZ, RZ, 0x7fffffff ;  /* 0x7fffffffff0b7424 */ /* 0x000fe200078e00ff */
[C---:B------:R-:W-:Y:S01]  /*50e0*/  ISETP.GT.U32.AND P1, PT, R7.reuse, 0x7f7fffff, PT ;  /* 0x7f7fffff0700780c */ /* 0x040fe20003f24070 */
[----:B------:R-:W-:Y:S02]  /*50f0*/  BSSY.RECONVERGENT B1, `(.L_x_85) ;  /* 0x0000013000017945 */ /* 0x000fe40003800200 */
[----:B------:R-:W-:Y:S01]  /*5100*/  VIADD R8, R6, 0xc0800000 ;  /* 0xc080000006087836 */ /* 0x000fe20000000000 */
[----:B------:R-:W-:Y:S02]  /*5110*/  LOP3.LUT R6, R7, 0x7fffff, RZ, 0xc0, !PT ;  /* 0x007fffff07067812 */ /* 0x000fe400078ec0ff */
[----:B------:R-:W-:Y:S02]  /*5120*/  FSEL R11, R11, 8388608, P1 ;  /* 0x4b0000000b0b7808 */ /* 0x000fe40000800000 */
[----:B------:R-:W-:-:S02]  /*5130*/  ISETP.NE.AND P2, PT, R8, RZ, PT ;  /* 0x000000ff0800720c */ /* 0x000fc40003f45270 */
[----:B------:R-:W-:-:S11]  /*5140*/  LOP3.LUT R6, R6, 0x3f800000, RZ, 0xfc, !PT ;  /* 0x3f80000006067812 */ /* 0x000fd600078efcff */
[----:B------:R-:W-:Y:S05]  /*5150*/  @!P2 BRA `(.L_x_86) ;  /* 0x000000000030a947 */ /* 0x000fea0003800000 */
.L_x_87:
[----:B------:R-:W-:-:S05]  /*5160*/  VIMNMX.U32 R7, PT, PT, R8, 0xb800000, PT ;  /* 0x0b80000008077848 */ /* 0x000fca0003fe0000 */
[----:B------:R-:W-:Y:S02]  /*5170*/  IMAD.IADD R6, R7, 0x1, R6 ;  /* 0x0000000107067824 */ /* 0x000fe400078e0206 */
[----:B------:R-:W-:Y:S02]  /*5180*/  IMAD.IADD R8, R8, 0x1, -R7 ;  /* 0x0000000108087824 */ /* 0x000fe400078e0a07 */
[----:B------:R-:W-:-:S03]  /*5190*/  FADD R9, R6, -R6 ;  /* 0x8000000606097221 */ /* 0x000fc60000000000 */
[----:B------:R-:W-:Y:S01]  /*51a0*/  ISETP.NE.AND P2, PT, R8, RZ, PT ;  /* 0x000000ff0800720c */ /* 0x000fe20003f45270 */
[----:B------:R-:W-:-:S04]  /*51b0*/  FADD R9, R6, R9 ;  /* 0x0000000906097221 */ /* 0x000fc80000000000 */
[----:B------:R-:W-:-:S04]  /*51c0*/  FADD R10, R6, -R9 ;  /* 0x80000009060a7221 */ /* 0x000fc80000000000 */
[----:B------:R-:W-:-:S04]  /*51d0*/  FFMA.RZ R10, R10, 1, R9 ;  /* 0x3f8000000a0a7823 */ /* 0x000fc8000000c009 */
[----:B------:R-:W0:Y:S02]  /*51e0*/  FRND.TRUNC R9, R10 ;  /* 0x0000000a00097307 */ /* 0x000e24000020d000 */
[----:B0-----:R-:W-:-:S05]  /*51f0*/  FADD R6, R6, -R9 ;  /* 0x8000000906067221 */ /* 0x001fca0000000000 */
[----:B------:R-:W-:-:S13]  /*5200*/  ISETP.NE.AND P1, PT, R6, RZ, PT ;  /* 0x000000ff0600720c */ /* 0x000fda0003f25270 */
[----:B------:R-:W-:Y:S05]  /*5210*/  @P1 BRA P2, `(.L_x_87) ;  /* 0xfffffffc00d01947 */ /* 0x000fea000103ffff */
.L_x_86:
[----:B------:R-:W-:Y:S05]  /*5220*/  BSYNC.RECONVERGENT B1 ;  /* 0x0000000000017941 */ /* 0x000fea0003800200 */
.L_x_85:
[----:B------:R-:W-:-:S04]  /*5230*/  FMUL R6, R6, 1.1920928955078125e-07 ;  /* 0x3400000006067820 */ /* 0x000fc80000400000 */
[----:B------:R-:W-:-:S07]  /*5240*/  FMUL R7, R11, R6 ;  /* 0x000000060b077220 */ /* 0x000fce0000400000 */
.L_x_81:
[----:B------:R-:W-:Y:S05]  /*5250*/  BSYNC.RECONVERGENT B0 ;  /* 0x0000000000007941 */ /* 0x000fea0003800200 */
.L_x_80:
[----:B------:R-:W-:Y:S01]  /*5260*/  FSETP.GEU.AND P2, PT, |R5|, 1, PT ;  /* 0x3f8000000500780b */ /* 0x000fe20003f4e200 */
[----:B------:R-:W-:Y:S01]  /*5270*/  BSSY.RECONVERGENT B0, `(.L_x_88) ;  /* 0x0000036000007945 */ /* 0x000fe20003800200 */
[----:B------:R-:W-:Y:S01]  /*5280*/  FSETP.NAN.AND P1, PT, |R7|, |R7|, PT ;  /* 0x400000070700720b */ /* 0x000fe20003f28200 */
[----:B------:R-:W-:Y:S01]  /*5290*/  FADD R8, |R5|, -RZ ;  /* 0x800000ff05087221 */ /* 0x000fe20000000200 */
[----:B------:R-:W-:-:S04]  /*52a0*/  LOP3.LUT R6, R7, 0x80000000, R4, 0xb8, !PT ;  /* 0x8000000007067812 */ /* 0x000fc800078eb804 */
[----:B------:R-:W-:-:S05]  /*52b0*/  FSEL R6, R7, R6, P1 ;  /* 0x0000000607067208 */ /* 0x000fca0000800000 */
        /* <DEDUP_REMOVED lines=11> */
[----:B------:R-:W-:-:S05]  /*5370*/  @!P2 FADD R10, R10, -1 ;  /* 0xbf8000000a0aa421 */ /* 0x000fca0000000000 */
[----:B------:R-:W-:Y:S01]  /*5380*/  @P1 MOV R7, R10 ;  /* 0x0000000a00071202 */ /* 0x000fe20000000f00 */
        /* <DEDUP_REMOVED lines=8> */
.L_x_92:
[----:B------:R-:W-:Y:S05]  /*5410*/  BSYNC.RECONVERGENT B1 ;  /* 0x0000000000017941 */ /* 0x000fea0003800200 */
.L_x_91:
[----:B------:R-:W-:Y:S01]  /*5420*/  FADD R8, R8, -R7 ;  /* 0x8000000708087221 */ /* 0x000fe20000000000 */
[----:B------:R-:W-:Y:S06]  /*5430*/  BRA `(.L_x_89) ;  /* 0x0000000000647947 */ /* 0x000fec0003800000 */
.L_x_90:
        /* <DEDUP_REMOVED lines=10> */
.L_x_95:
        /* <DEDUP_REMOVED lines=12> */
.L_x_94:
[----:B------:R-:W-:Y:S05]  /*55a0*/  BSYNC.RECONVERGENT B1 ;  /* 0x0000000000017941 */ /* 0x000fea0003800200 */
.L_x_93:
[----:B------:R-:W-:-:S04]  /*55b0*/  FMUL R7, R7, 1.1920928955078125e-07 ;  /* 0x3400000007077820 */ /* 0x000fc80000400000 */
[----:B------:R-:W-:-:S07]  /*55c0*/  FMUL R8, R12, R7 ;  /* 0x000000070c087220 */ /* 0x000fce0000400000 */
.L_x_89:
[----:B------:R-:W-:Y:S05]  /*55d0*/  BSYNC.RECONVERGENT B0 ;  /* 0x0000000000007941 */ /* 0x000fea0003800200 */
.L_x_88:
[----:B------:R-:W-:Y:S04]  /*55e0*/  BSSY.RECONVERGENT B1, `(.L_x_96) ;  /* 0x00001fe000017945 */ /* 0x000fe80003800200 */
[----:B------:R-:W-:Y:S05]  /*55f0*/  @P0 BRA `(.L_x_97) ;  /* 0x0000001c00f00947 */ /* 0x000fea0003800000 */
[----:B------:R-:W-:Y:S01]  /*5600*/  FSETP.NAN.AND P0, PT, |R8|, |R8|, PT ;  /* 0x400000080800720b */ /* 0x000fe20003f08200 */
[----:B------:R-:W-:Y:S01]  /*5610*/  FADD R12, R6, -1 ;  /* 0xbf800000060c7421 */ /* 0x000fe20000000000 */
[----:B------:R-:W-:Y:S01]  /*5620*/  LOP3.LUT R7, R8, 0x80000000, R5, 0xb8, !PT ;  /* 0x8000000008077812 */ /* 0x000fe200078eb805 */
[C---:B------:R-:W-:Y:S01]  /*5630*/  FADD R18, R6.reuse, 1 ;  /* 0x3f80000006127421 */ /* 0x040fe20000000000 */
[----:B------:R-:W-:Y:S02]  /*5640*/  FADD R26, R6, -2 ;  /* 0xc0000000061a7421 */ /* 0x000fe40000000000 */
[----:B------:R-:W-:-:S05]  /*5650*/  FSEL R16, R8, R7, P0 ;  /* 0x0000000708107208 */ /* 0x000fca0000000000 */
[C---:B------:R-:W-:Y:S01]  /*5660*/  FADD R8, R16.reuse, -1 ;  /* 0xbf80000010087421 */ /* 0x040fe20000000000 */
[C---:B------:R-:W-:Y:S01]  /*5670*/  FADD R10, R16.reuse, -2 ;  /* 0xc0000000100a7421 */ /* 0x040fe20000000000 */
[----:B------:R-:W-:Y:S02]  /*5680*/  FADD R14, R16, 1 ;  /* 0x3f800000100e7421 */ /* 0x000fe40000000000 */
[----:B------:R-:W-:Y:S01]  /*5690*/  FMUL R7, R8, R8 ;  /* 0x0000000808077220 */ /* 0x000fe20000400000 */
[----:B------:R-:W-:-:S03]  /*56a0*/  FMUL R9, R10, R10 ;  /* 0x0000000a0a097220 */ /* 0x000fc60000400000 */
[CC--:B------:R-:W-:Y:S01]  /*56b0*/  FFMA R13, R12.reuse, R12.reuse, R7 ;  /* 0x0000000c0c0d7223 */ /* 0x0c0fe20000000007 */
[----:B------:R-:W-:Y:S01]  /*56c0*/  FFMA R11, R12, R12, R9 ;  /* 0x0000000c0c0b7223 */ /* 0x000fe20000000009 */
[----:B------:R-:W-:Y:S01]  /*56d0*/  FADD R12, R16, 2 ;  /* 0x40000000100c7421 */ /* 0x000fe20000000000 */
[----:B------:R-:W-:Y:S02]  /*56e0*/  FADD R16, RZ, R16 ;  /* 0x00000010ff107221 */ /* 0x000fe40000000000 */
[----:B------:R-:W-:Y:S01]  /*56f0*/  FSETP.GEU.AND P1, PT, R13, 4, PT ;  /* 0x408000000d00780b */ /* 0x000fe20003f2e000 */
[----:B------:R-:W-:Y:S01]  /*5700*/  FMUL R13, R14, R14 ;  /* 0x0000000e0e0d7220 */ /* 0x000fe20000400000 */
[----:B------:R-:W-:Y:S01]  /*5710*/  FSETP.GEU.AND P0, PT, R11, 4, PT ;  /* 0x408000000b00780b */ /* 0x000fe20003f0e000 */
[----:B------:R-:W-:Y:S01]  /*5720*/  FMUL R11, R12, R12 ;  /* 0x0000000c0c0b7220 */ /* 0x000fe20000400000 */
[----:B------:R-:W-:Y:S01]  /*5730*/  FMUL R15, R16, R16 ;  /* 0x00000010100f7220 */ /* 0x000fe20000400000 */
[CC--:B------:R-:W-:Y:S01]  /*5740*/  FFMA R19, R18.reuse, R18.reuse, R13 ;  /* 0x0000001212137223 */ /* 0x0c0fe2000000000d */
[----:B------:R-:W-:Y:S01]  /*5750*/  P2R R31, PR, RZ, 0x2 ;  /* 0x00000002ff1f7803 */ /* 0x000fe20000000000 */
[CC--:B------:R-:W-:Y:S01]  /*5760*/  FFMA R17, R18.reuse, R18.reuse, R11 ;  /* 0x0000001212117223 */ /* 0x0c0fe2000000000b */
[----:B------:R-:W-:Y:S01]  /*5770*/  P2R R32, PR, RZ, 0x1 ;  /* 0x00000001ff207803 */ /* 0x000fe20000000000 */
[----:B------:R-:W-:Y:S01]  /*5780*/  FFMA R20, R18, R18, R15 ;  /* 0x0000001212147223 */ /* 0x000fe2000000000f */
[CC--:B------:R-:W-:Y:S01]  /*5790*/  FFMA R21, R26.reuse, R26.reuse, R11 ;  /* 0x0000001a1a157223 */ /* 0x0c0fe2000000000b */
[----:B------:R-:W-:Y:S01]  /*57a0*/  FFMA R22, R26, R26, R13 ;  /* 0x0000001a1a167223 */ /* 0x000fe2000000000d */
[----:B------:R-:W-:-:S02]  /*57b0*/  FSETP.GEU.AND P0, PT, R17, 4, PT ;  /* 0x408000001100780b */ /* 0x000fc40003f0e000 */
[----:B------:R-:W-:Y:S01]  /*57c0*/  FSETP.GEU.AND P1, PT, R19, 4, PT ;  /* 0x408000001300780b */ /* 0x000fe20003f2e000 */
[----:B------:R-:W-:Y:S01]  /*57d0*/  IMAD.MOV.U32 R19, RZ, RZ, 0x1 ;  /* 0x00000001ff137424 */ /* 0x000fe200078e00ff */
[----:B------:R-:W-:Y:S02]  /*57e0*/  P2R R27, PR, RZ, 0x1 ;  /* 0x00000001ff1b7803 */ /* 0x000fe40000000000 */
[----:B------:R-:W-:Y:S02]  /*57f0*/  P2R R29, PR, RZ, 0x2 ;  /* 0x00000002ff1d7803 */ /* 0x000fe40000000000 */
[----:B------:R-:W-:Y:S01]  /*5800*/  FSETP.GEU.AND P2, PT, R20, 4, PT ;  /* 0x408000001400780b */ /* 0x000fe20003f4e000 */
[CC--:B------:R-:W-:Y:S01]  /*5810*/  FFMA R20, R26.reuse, R26.reuse, R15 ;  /* 0x0000001a1a147223 */ /* 0x0c0fe2000000000f */
[----:B------:R-:W-:Y:S01]  /*5820*/  FSETP.GEU.AND P0, PT, R21, 4, PT ;  /* 0x408000001500780b */ /* 0x000fe20003f0e000 */
[-C--:B------:R-:W-:Y:S01]  /*5830*/  FFMA R21, R26, R26.reuse, R7 ;  /* 0x0000001a1a157223 */ /* 0x080fe20000000007 */
[----:B------:R-:W-:Y:S01]  /*5840*/  FSETP.GEU.AND P1, PT, R22, 4, PT ;  /* 0x408000001600780b */ /* 0x000fe20003f2e000 */
[----:B------:R-:W-:Y:S01]  /*5850*/  FFMA R22, R26, R26, R9 ;  /* 0x0000001a1a167223 */ /* 0x000fe20000000009 */
[----:B------:R-:W-:-:S02]  /*5860*/  P2R R30, PR, RZ, 0x4 ;  /* 0x00000004ff1e7803 */ /* 0x000fc40000000000 */
[----:B------:R-:W-:Y:S02]  /*5870*/  MOV R17, 0xfffffffe ;  /* 0xfffffffe00117802 */ /* 0x000fe40000000f00 */
[----:B------:R-:W-:Y:S02]  /*5880*/  FSETP.GEU.AND P2, PT, R20, 4, PT ;  /* 0x408000001400780b */ /* 0x000fe40003f4e000 */
[----:B------:R-:W-:Y:S02]  /*5890*/  FSETP.GEU.AND P3, PT, R21, 4, PT ;  /* 0x408000001500780b */ /* 0x000fe40003f6e000 */
[----:B------:R-:W-:-:S13]  /*58a0*/  FSETP.GEU.AND P4, PT, R22, 4, PT ;  /* 0x408000001600780b */ /* 0x000fda0003f8e000 */
.L_x_157:
[----:B------:R-:W-:Y:S01]  /*58b0*/  IMAD.MOV R23, RZ, RZ, -R17 ;  /* 0x000000ffff177224 */ /* 0x000fe200078e0a11 */
[----:B------:R-:W0:Y:S01]  /*58c0*/  LDC.64 R20, c[0x4][RZ] ;  /* 0x01000000ff147b82 */ /* 0x000e220000000a00 */
[----:B------:R-:W-:Y:S04]  /*58d0*/  BSSY.RECONVERGENT B0, `(.L_x_98) ;  /* 0x00001c9000007945 */ /* 0x000fe80003800200 */
[----:B------:R-:W-:Y:S01]  /*58e0*/  BSSY.RELIABLE B2, `(.L_x_99) ;  /* 0x0000036000027945 */ /* 0x000fe20003800100 */
[----:B------:R-:W-:-:S05]  /*58f0*/  I2FP.F32.S32 R23, R23 ;  /* 0x0000001700177245 */ /* 0x000fca0000201400 */
[----:B------:R-:W-:-:S04]  /*5900*/  FADD R23, R6, R23 ;  /* 0x0000001706177221 */ /* 0x000fc80000000000 */
[----:B------:R-:W-:Y:S01]  /*5910*/  FMUL R28, R23, R23 ;  /* 0x00000017171c7220 */ /* 0x000fe20000400000 */
[----:B------:R-:W-:-:S03]  /*5920*/  FADD R24, R4, -R23 ;  /* 0x8000001704187221 */ /* 0x000fc60000000000 */
[----:B------:R-:W-:Y:S01]  /*5930*/  FADD R33, R11, R28 ;  /* 0x0000001c0b217221 */ /* 0x000fe20000000000 */
[----:B------:R-:W0:Y:S04]  /*5940*/  F2I.TRUNC.NTZ R25, R24 ;  /* 0x0000001800197305 */ /* 0x000e28000020f100 */
[----:B------:R-:W-:Y:S01]  /*5950*/  FSETP.GEU.AND P5, PT, R33, 4, PT ;  /* 0x408000002100780b */ /* 0x000fe20003fae000 */
[----:B0-----:R-:W-:-:S12]  /*5960*/  IMAD.WIDE R22, R25, 0x4, R20 ;  /* 0x0000000419167825 */ /* 0x001fd800078e0214 */
[----:B------:R-:W-:Y:S05]  /*5970*/  @P5 BRA `(.L_x_100) ;  /* 0x0000000000185947 */ /* 0x000fea0003800000 */
[----:B------:R-:W-:-:S04]  /*5980*/  FADD R33, R5, -R12 ;  /* 0x8000000c05217221 */ /* 0x000fc80000000000 */
[----:B------:R-:W0:Y:S02]  /*5990*/  F2I.TRUNC.NTZ R25, R33 ;  /* 0x0000002100197305 */ /* 0x000e24000020f100 */
[----:B0-----:R-:W-:-:S06]  /*59a0*/  IMAD.WIDE R24, R25, 0x4000, R22 ;  /* 0x0000400019187825 */ /* 0x001fcc00078e0216 */
[----:B------:R-:W2:Y:S02]  /*59b0*/  LDG.E R24, desc[UR6][R24.64] ;  /* 0x0000000618187981 */ /* 0x000ea4000c1e1900 */
[----:B--2---:R-:W-:-:S13]  /*59c0*/  ISETP.GE.AND P5, PT, R24, RZ, PT ;  /* 0x000000ff1800720c */ /* 0x004fda0003fa6270 */
[----:B------:R-:W-:Y:S05]  /*59d0*/  @P5 BRA `(.L_x_101) ;  /* 0x0000000000985947 */ /* 0x000fea0003800000 */
.L_x_100:
[----:B------:R-:W-:-:S05]  /*59e0*/  FADD R24, R13, R28 ;  /* 0x0000001c0d187221 */ /* 0x000fca0000000000 */
[----:B------:R-:W-:-:S13]  /*59f0*/  FSETP.GEU.AND P5, PT, R24, 4, PT ;  /* 0x408000001800780b */ /* 0x000fda0003fae000 */
[----:B------:R-:W-:Y:S05]  /*5a00*/  @P5 BRA `(.L_x_102) ;  /* 0x0000000000185947 */ /* 0x000fea0003800000 */
[----:B------:R-:W-:-:S04]  /*5a10*/  FADD R33, R5, -R14 ;  /* 0x8000000e05217221 */ /* 0x000fc80000000000 */
[----:B------:R-:W0:Y:S02]  /*5a20*/  F2I.TRUNC.NTZ R25, R33 ;  /* 0x0000002100197305 */ /* 0x000e24000020f100 */
[----:B0-----:R-:W-:-:S06]  /*5a30*/  IMAD.WIDE R24, R25, 0x4000, R22 ;  /* 0x0000400019187825 */ /* 0x001fcc00078e0216 */
[----:B------:R-:W2:Y:S02]  /*5a40*/  LDG.E R24, desc[UR6][R24.64] ;  /* 0x0000000618187981 */ /* 0x000ea4000c1e1900 */
[----:B--2---:R-:W-:-:S13]  /*5a50*/  ISETP.GT.AND P5, PT, R24, -0x1, PT ;  /* 0xffffffff1800780c */ /* 0x004fda0003fa4270 */
[----:B------:R-:W-:Y:S05]  /*5a60*/  @P5 BRA `(.L_x_101) ;  /* 0x0000000000745947 */ /* 0x000fea0003800000 */
.L_x_102:
        /* <DEDUP_REMOVED lines=9> */
.L_x_103:
        /* <DEDUP_REMOVED lines=9> */
.L_x_104:
[----:B------:R-:W-:-:S05]  /*5b90*/  FADD R28, R9, R28 ;  /* 0x0000001c091c7221 */ /* 0x000fca0000000000 */
[----:B------:R-:W-:-:S13]  /*5ba0*/  FSETP.GEU.AND P5, PT, R28, 4, PT ;  /* 0x408000001c00780b */ /* 0x000fda0003fae000 */
[----:B------:R-:W-:Y:S05]  /*5bb0*/  @P5 BREAK.RELIABLE B2 ;  /* 0x0000000000025942 */ /* 0x000fea0003800100 */
[----:B------:R-:W-:Y:S05]  /*5bc0*/  @P5 BRA `(.L_x_105) ;  /* 0x0000001800645947 */ /* 0x000fea0003800000 */
[----:B------:R-:W-:-:S04]  /*5bd0*/  FADD R24, R5, -R10 ;  /* 0x8000000a05187221 */ /* 0x000fc80000000000 */
[----:B------:R-:W0:Y:S02]  /*5be0*/  F2I.TRUNC.NTZ R25, R24 ;  /* 0x0000001800197305 */ /* 0x000e24000020f100 */
[----:B0-----:R-:W-:-:S06]  /*5bf0*/  IMAD.WIDE R22, R25, 0x4000, R22 ;  /* 0x0000400019167825 */ /* 0x001fcc00078e0216 */
[----:B------:R-:W2:Y:S02]  /*5c00*/  LDG.E R22, desc[UR6][R22.64] ;  /* 0x0000000616167981 */ /* 0x000ea4000c1e1900 */
[----:B--2---:R-:W-:-:S13]  /*5c10*/  ISETP.GT.AND P5, PT, R22, -0x1, PT ;  /* 0xffffffff1600780c */ /* 0x004fda0003fa4270 */
[----:B------:R-:W-:Y:S05]  /*5c20*/  @!P5 BREAK.RELIABLE B2 ;  /* 0x000000000002d942 */ /* 0x000fea0003800100 */
[----:B------:R-:W-:Y:S05]  /*5c30*/  @!P5 BRA `(.L_x_105) ;  /* 0x000000180048d947 */ /* 0x000fea0003800000 */
.L_x_101:
[----:B------:R-:W-:Y:S05]  /*5c40*/  BSYNC.RELIABLE B2 ;  /* 0x0000000000027941 */ /* 0x000fea0003800100 */
.L_x_99:
[----:B------:R-:W-:Y:S01]  /*5c50*/  FADD R28, R6, 2 ;  /* 0x40000000061c7421 */ /* 0x000fe20000000000 */
[----:B------:R-:W-:Y:S03]  /*5c60*/  BSSY.RECONVERGENT B2, `(.L_x_106) ;  /* 0x000000e000027945 */ /* 0x000fe60003800200 */
[----:B------:R-:W-:Y:S01]  /*5c70*/  FADD R19, R4, -R28 ;  /* 0x8000001c04137221 */ /* 0x000fe20000000000 */
[----:B------:R-:W-:-:S05]  /*5c80*/  FFMA R24, R28, R28, R11 ;  /* 0x0000001c1c187223 */ /* 0x000fca000000000b */
[----:B------:R-:W0:Y:S01]  /*5c90*/  F2I.TRUNC.NTZ R19, R19 ;  /* 0x0000001300137305 */ /* 0x000e22000020f100 */
[----:B------:R-:W-:Y:S01]  /*5ca0*/  FSETP.GEU.AND P5, PT, R24, 4, PT ;  /* 0x408000001800780b */ /* 0x000fe20003fae000 */
[----:B0-----:R-:W-:-:S12]  /*5cb0*/  IMAD.WIDE.U32 R22, R19, 0x4, R20 ;  /* 0x0000000413167825 */ /* 0x001fd800078e0014 */
[----:B------:R-:W-:Y:S05]  /*5cc0*/  @P5 BRA `(.L_x_107) ;  /* 0x00000000001c5947 */ /* 0x000fea0003800000 */
[----:B------:R-:W-:-:S06]  /*5cd0*/  FADD R34, R5, -R12 ;  /* 0x8000000c05227221 */ /* 0x000fcc0000000000 */
[----:B------:R-:W0:Y:S02]  /*5ce0*/  F2I.TRUNC.NTZ R34, R34 ;  /* 0x0000002200227305 */ /* 0x000e24000020f100 */
[----:B0-----:R-:W-:-:S04]  /*5cf0*/  VIMNMX.U32 R24, PT, PT, R19, R34, !PT ;  /* 0x0000002213187248 */ /* 0x001fc80007fe0000 */
[----:B------:R-:W-:-:S13]  /*5d00*/  ISETP.GT.U32.AND P5, PT, R24, 0xfff, PT ;  /* 0x00000fff1800780c */ /* 0x000fda0003fa4070 */
[----:B------:R-:W0:Y:S01]  /*5d10*/  @!P5 LDC R33, c[0x0][0x388] ;  /* 0x0000e200ff21db82 */ /* 0x000e220000000800 */
[----:B------:R-:W-:-:S05]  /*5d20*/  @!P5 IMAD.WIDE.U32 R24, R34, 0x4000, R22 ;  /* 0x000040002218d825 */ /* 0x000fca00078e0016 */
[----:B0-----:R0:W-:Y:S02]  /*5d30*/  @!P5 STG.E desc[UR6][R24.64], R33 ;  /* 0x000000211800d986 */ /* 0x0011e4000c101906 */
.L_x_107:
[----:B------:R-:W-:Y:S05]  /*5d40*/  BSYNC.RECONVERGENT B2 ;  /* 0x0000000000027941 */ /* 0x000fea0003800200 */
.L_x_106:
[----:B0-----:R-:W-:Y:S01]  /*5d50*/  FFMA R24, R28, R28, R13 ;  /* 0x0000001c1c187223 */ /* 0x001fe2000000000d */
[----:B------:R-:W-:Y:S04]  /*5d60*/  BSSY.RECONVERGENT B2, `(.L_x_108) ;  /* 0x000000a000027945 */ /* 0x000fe80003800200 */
[----:B------:R-:W-:-:S13]  /*5d70*/  FSETP.GEU.AND P5, PT, R24, 4, PT ;  /* 0x408000001800780b */ /* 0x000fda0003fae000 */
        /* <DEDUP_REMOVED lines=8> */
.L_x_109:
[----:B------:R-:W-:Y:S05]  /*5e00*/  BSYNC.RECONVERGENT B2 ;  /* 0x0000000000027941 */ /* 0x000fea0003800200 */
.L_x_108:
        /* <DEDUP_REMOVED lines=11> */
.L_x_111:
[----:B------:R-:W-:Y:S05]  /*5ec0*/  BSYNC.RECONVERGENT B2 ;  /* 0x0000000000027941 */ /* 0x000fea0003800200 */
.L_x_110:
[CC--:B0-----:R-:W-:Y:S01]  /*5ed0*/  FFMA R24, R28.reuse, R28.reuse, R7 ;  /* 0x0000001c1c187223 */ /* 0x0c1fe20000000007 */
[----:B------:R-:W-:Y:S01]  /*5ee0*/  BSSY.RECONVERGENT B2, `(.L_x_112) ;  /* 0x000000b000027945 */ /* 0x000fe20003800200 */
[----:B------:R-:W-:-:S03]  /*5ef0*/  FFMA R28, R28, R28, R9 ;  /* 0x0000001c1c1c7223 */ /* 0x000fc60000000009 */
        /* <DEDUP_REMOVED lines=9> */
.L_x_113:
[----:B------:R-:W-:Y:S05]  /*5f90*/  BSYNC.RECONVERGENT B2 ;  /* 0x0000000000027941 */ /* 0x000fea0003800200 */
.L_x_112:
[----:B------:R-:W-:Y:S01]  /*5fa0*/  FSETP.GEU.AND P5, PT, R28, 4, PT ;  /* 0x408000001c00780b */ /* 0x000fe20003fae000 */
[----:B------:R-:W-:-:S12]  /*5fb0*/  BSSY.RECONVERGENT B2, `(.L_x_114) ;  /* 0x0000009000027945 */ /* 0x000fd80003800200 */
[----:B------:R-:W-:Y:S05]  /*5fc0*/  @P5 BRA `(.L_x_115) ;  /* 0x00000000001c5947 */ /* 0x000fea0003800000 */
[----:B0-----:R-:W-:-:S06]  /*5fd0*/  FADD R24, R5, -R10 ;  /* 0x8000000a05187221 */ /* 0x001fcc0000000000 */
[----:B------:R-:W0:Y:S02]  /*5fe0*/  F2I.TRUNC.NTZ R24, R24 ;  /* 0x0000001800187305 */ /* 0x000e24000020f100 */
[----:B0-----:R-:W-:-:S04]  /*5ff0*/  VIMNMX.U32 R19, PT, PT, R19, R24, !PT ;  /* 0x0000001813137248 */ /* 0x001fc80007fe0000 */
[----:B------:R-:W-:-:S13]  /*6000*/  ISETP.GT.U32.AND P5, PT, R19, 0xfff, PT ;  /* 0x00000fff1300780c */ /* 0x000fda0003fa4070 */
[----:B------:R-:W0:Y:S01]  /*6010*/  @!P5 LDC R19, c[0x0][0x388] ;  /* 0x0000e200ff13db82 */ /* 0x000e220000000800 */
[----:B------:R-:W-:-:S05]  /*6020*/  @!P5 IMAD.WIDE.U32 R22, R24, 0x4000, R22 ;  /* 0x000040001816d825 */ /* 0x000fca00078e0016 */
[----:B0-----:R1:W-:Y:S02]  /*6030*/  @!P5 STG.E desc[UR6][R22.64], R19 ;  /* 0x000000131600d986 */ /* 0x0013e4000c101906 */
.L_x_115:
[----:B------:R-:W-:Y:S05]  /*6040*/  BSYNC.RECONVERGENT B2 ;  /* 0x0000000000027941 */ /* 0x000fea0003800200 */
.L_x_114:
[----:B-1----:R-:W-:Y:S01]  /*6050*/  FADD R19, R4, -R18 ;  /* 0x8000001204137221 */ /* 0x002fe20000000000 */
[----:B------:R-:W-:Y:S01]  /*6060*/  ISETP.NE.AND P5, PT, R27, RZ, PT ;  /* 0x000000ff1b00720c */ /* 0x000fe20003fa5270 */
[----:B------:R-:W-:Y:S04]  /*6070*/  BSSY.RECONVERGENT B2, `(.L_x_116) ;  /* 0x000000b000027945 */ /* 0x000fe80003800200 */
[----:B------:R-:W1:Y:S02]  /*6080*/  F2I.TRUNC.NTZ R19, R19 ;  /* 0x0000001300137305 */ /* 0x000e64000020f100 */
[----:B-1----:R-:W-:-:S06]  /*6090*/  IMAD.WIDE.U32 R22, R19, 0x4, R20 ;  /* 0x0000000413167825 */ /* 0x002fcc00078e0014 */
        /* <DEDUP_REMOVED lines=8> */
.L_x_117:
[----:B------:R-:W-:Y:S05]  /*6120*/  BSYNC.RECONVERGENT B2 ;  /* 0x0000000000027941 */ /* 0x000fea0003800200 */
.L_x_116:
[----:B------:R-:W-:Y:S01]  /*6130*/  ISETP.NE.AND P5, PT, R29, RZ, PT ;  /* 0x000000ff1d00720c */ /* 0x000fe20003fa5270 */
[----:B------:R-:W-:-:S12]  /*6140*/  BSSY.RECONVERGENT B2, `(.L_x_118) ;  /* 0x0000009000027945 */ /* 0x000fd80003800200 */
[----:B------:R-:W-:Y:S05]  /*6150*/  @P5 BRA `(.L_x_119) ;  /* 0x00000000001c5947 */ /* 0x000fea0003800000 */
[----:B------:R-:W-:-:S06]  /*6160*/  FADD R28, R5, -R14 ;  /* 0x8000000e051c7221 */ /* 0x000fcc0000000000 */
[----:B------:R-:W0:Y:S02]  /*6170*/  F2I.TRUNC.NTZ R28, R28 ;  /* 0x0000001c001c7305 */ /* 0x000e24000020f100 */
[----:B01----:R-:W-:-:S04]  /*6180*/  VIMNMX.U32 R24, PT, PT, R19, R28, !PT ;  /* 0x0000001c13187248 */ /* 0x003fc80007fe0000 */
[----:B------:R-:W-:-:S13]  /*6190*/  ISETP.GT.U32.AND P5, PT, R24, 0xfff, PT ;  /* 0x00000fff1800780c */ /* 0x000fda0003fa4070 */
[----:B------:R-:W0:Y:S01]  /*61a0*/  @!P5 LDC R33, c[0x0][0x388] ;  /* 0x0000e200ff21db82 */ /* 0x000e220000000800 */
[----:B------:R-:W-:-:S05]  /*61b0*/  @!P5 IMAD.WIDE.U32 R24, R28, 0x4000, R22 ;  /* 0x000040001c18d825 */ /* 0x000fca00078e0016 */
[----:B0-----:R2:W-:Y:S02]  /*61c0*/  @!P5 STG.E desc[UR6][R24.64], R33 ;  /* 0x000000211800d986 */ /* 0x0015e4000c101906 */
.L_x_119:
[----:B------:R-:W-:Y:S05]  /*61d0*/  BSYNC.RECONVERGENT B2 ;  /* 0x0000000000027941 */ /* 0x000fea0003800200 */
.L_x_118:
[----:B------:R-:W-:Y:S01]  /*61e0*/  ISETP.NE.AND P5, PT, R30, RZ, PT ;  /* 0x000000ff1e00720c */ /* 0x000fe20003fa5270 */
[----:B------:R-:W-:-:S12]  /*61f0*/  BSSY.RECONVERGENT B2, `(.L_x_120) ;  /* 0x0000009000027945 */ /* 0x000fd80003800200 */
[----:B------:R-:W-:Y:S05]  /*6200*/  @P5 BRA `(.L_x_121) ;  /* 0x00000000001c5947 */ /* 0x000fea0003800000 */
[----:B------:R-:W-:-:S06]  /*6210*/  FADD R28, R5, -R16 ;  /* 0x80000010051c7221 */ /* 0x000fcc0000000000 */
[----:B------:R-:W0:Y:S02]  /*6220*/  F2I.TRUNC.NTZ R28, R28 ;  /* 0x0000001c001c7305 */ /* 0x000e24000020f100 */
[----:B012---:R-:W-:-:S04]  /*6230*/  VIMNMX.U32 R24, PT, PT, R19, R28, !PT ;  /* 0x0000001c13187248 */ /* 0x007fc80007fe0000 */
[----:B------:R-:W-:-:S13]  /*6240*/  ISETP.GT.U32.AND P5, PT, R24, 0xfff, PT ;  /* 0x00000fff1800780c */ /* 0x000fda0003fa4070 */
[----:B------:R-:W0:Y:S01]  /*6250*/  @!P5 LDC R33, c[0x0][0x388] ;  /* 0x0000e200ff21db82 */ /* 0x000e220000000800 */
[----:B------:R-:W-:-:S05]  /*6260*/  @!P5 IMAD.WIDE.U32 R24, R28, 0x4000, R22 ;  /* 0x000040001c18d825 */ /* 0x000fca00078e0016 */
[----:B0-----:R3:W-:Y:S02]  /*6270*/  @!P5 STG.E desc[UR6][R24.64], R33 ;  /* 0x000000211800d986 */ /* 0x0017e4000c101906 */
.L_x_121:
[----:B------:R-:W-:Y:S05]  /*6280*/  BSYNC.RECONVERGENT B2 ;  /* 0x0000000000027941 */ /* 0x000fea0003800200 */
.L_x_120:
[----:B0123--:R-:W-:Y:S01]  /*6290*/  FFMA R24, R18, R18, R7 ;  /* 0x0000001212187223 */ /* 0x00ffe20000000007 */
        /* <DEDUP_REMOVED lines=10> */
.L_x_123:
[----:B------:R-:W-:Y:S05]  /*6340*/  BSYNC.RECONVERGENT B2 ;  /* 0x0000000000027941 */ /* 0x000fea0003800200 */
.L_x_122:
        /* <DEDUP_REMOVED lines=11> */
.L_x_125:
[----:B------:R-:W-:Y:S05]  /*6400*/  BSYNC.RECONVERGENT B2 ;  /* 0x0000000000027941 */ /* 0x000fea0003800200 */
.L_x_124:
[----:B------:R-:W-:Y:S01]  /*6410*/  FADD R28, RZ, R6 ;  /* 0x00000006ff1c7221 */ /* 0x000fe20000000000 */
[----:B------:R-:W-:Y:S03]  /*6420*/  BSSY.RECONVERGENT B2, `(.L_x_126) ;  /* 0x000000e000027945 */ /* 0x000fe60003800200 */
[----:B0-----:R-:W-:Y:S01]  /*6430*/  FADD R19, R4, -R28 ;  /* 0x8000001c04137221 */ /* 0x001fe20000000000 */
        /* <DEDUP_REMOVED lines=12> */
.L_x_127:
[----:B------:R-:W-:Y:S05]  /*6500*/  BSYNC.RECONVERGENT B2 ;  /* 0x0000000000027941 */ /* 0x000fea0003800200 */
.L_x_126:
        /* <DEDUP_REMOVED lines=11> */
.L_x_129:
[----:B------:R-:W-:Y:S05]  /*65c0*/  BSYNC.RECONVERGENT B2 ;  /* 0x0000000000027941 */ /* 0x000fea0003800200 */
.L_x_128:
        /* <DEDUP_REMOVED lines=11> */
.L_x_131:
[----:B------:R-:W-:Y:S05]  /*6680*/  BSYNC.RECONVERGENT B2 ;  /* 0x0000000000027941 */ /* 0x000fea0003800200 */
.L_x_130:
        /* <DEDUP_REMOVED lines=12> */
.L_x_133:
[----:B------:R-:W-:Y:S05]  /*6750*/  BSYNC.RECONVERGENT B2 ;  /* 0x0000000000027941 */ /* 0x000fea0003800200 */
.L_x_132:
        /* <DEDUP_REMOVED lines=10> */
.L_x_135:
[----:B------:R-:W-:Y:S05]  /*6800*/  BSYNC.RECONVERGENT B2 ;  /* 0x0000000000027941 */ /* 0x000fea0003800200 */
.L_x_134:
[----:B------:R-:W-:Y:S01]  /*6810*/  FADD R28, R6, -1 ;  /* 0xbf800000061c7421 */ /* 0x000fe20000000000 */
[----:B------:R-:W-:Y:S03]  /*6820*/  BSSY.RECONVERGENT B2, `(.L_x_136) ;  /* 0x000000e000027945 */ /* 0x000fe60003800200 */
[----:B-1----:R-:W-:Y:S01]  /*6830*/  FADD R19, R4, -R28 ;  /* 0x8000001c04137221 */ /* 0x002fe20000000000 */
[----:B0-----:R-:W-:-:S05]  /*6840*/  FFMA R24, R28, R28, R11 ;  /* 0x0000001c1c187223 */ /* 0x001fca000000000b */
        /* <DEDUP_REMOVED lines=11> */
.L_x_137:
[----:B------:R-:W-:Y:S05]  /*6900*/  BSYNC.RECONVERGENT B2 ;  /* 0x0000000000027941 */ /* 0x000fea0003800200 */
.L_x_136:
        /* <DEDUP_REMOVED lines=12> */
.L_x_139:
[----:B------:R-:W-:Y:S05]  /*69d0*/  BSYNC.RECONVERGENT B2 ;  /* 0x0000000000027941 */ /* 0x000fea0003800200 */
.L_x_138:
[----:B------:R-:W-:Y:S01]  /*69e0*/  FSETP.GEU.AND P5, PT, R28, 4, PT ;  /* 0x408000001c00780b */ /* 0x000fe20003fae000 */
[----:B------:R-:W-:-:S12]  /*69f0*/  BSSY.RECONVERGENT B2, `(.L_x_140) ;  /* 0x0000009000027945 */ /* 0x000fd80003800200 */
        /* <DEDUP_REMOVED lines=8> */
.L_x_141:
[----:B------:R-:W-:Y:S05]  /*6a80*/  BSYNC.RECONVERGENT B2 ;  /* 0x0000000000027941 */ /* 0x000fea0003800200 */
.L_x_140:
        /* <DEDUP_REMOVED lines=10> */
.L_x_143:
[----:B------:R-:W-:Y:S05]  /*6b30*/  BSYNC.RECONVERGENT B2 ;  /* 0x0000000000027941 */ /* 0x000fea0003800200 */
.L_x_142:
[----:B------:R-:W-:Y:S01]  /*6b40*/  ISETP.NE.AND P5, PT, R32, RZ, PT ;  /* 0x000000ff2000720c */ /* 0x000fe20003fa5270 */
[----:B------:R-:W-:-:S12]  /*6b50*/  BSSY.RECONVERGENT B2, `(.L_x_144) ;  /* 0x0000009000027945 */ /* 0x000fd80003800200 */
[----:B------:R-:W-:Y:S05]  /*6b60*/  @P5 BRA `(.L_x_145) ;  /* 0x00000000001c5947 */ /* 0x000fea0003800000 */
[----:B012---:R-:W-:-:S06]  /*6b70*/  FADD R24, R5, -R10 ;  /* 0x8000000a05187221 */ /* 0x007fcc0000000000 */
[----:B------:R-:W0:Y:S02]  /*6b80*/  F2I.TRUNC.NTZ R24, R24 ;  /* 0x0000001800187305 */ /* 0x000e24000020f100 */
[----:B0-----:R-:W-:-:S04]  /*6b90*/  VIMNMX.U32 R19, PT, PT, R19, R24, !PT ;  /* 0x0000001813137248 */ /* 0x001fc80007fe0000 */
[----:B------:R-:W-:-:S13]  /*6ba0*/  ISETP.GT.U32.AND P5, PT, R19, 0xfff, PT ;  /* 0x00000fff1300780c */ /* 0x000fda0003fa4070 */
[----:B------:R-:W0:Y:S01]  /*6bb0*/  @!P5 LDC R19, c[0x0][0x388] ;  /* 0x0000e200ff13db82 */ /* 0x000e220000000800 */
[----:B------:R-:W-:-:S05]  /*6bc0*/  @!P5 IMAD.WIDE.U32 R22, R24, 0x4000, R22 ;  /* 0x000040001816d825 */ /* 0x000fca00078e0016 */
[----:B0-----:R3:W-:Y:S02]  /*6bd0*/  @!P5 STG.E desc[UR6][R22.64], R19 ;  /* 0x000000131600d986 */ /* 0x0017e4000c101906 */
.L_x_145:
[----:B------:R-:W-:Y:S05]  /*6be0*/  BSYNC.RECONVERGENT B2 ;  /* 0x0000000000027941 */ /* 0x000fea0003800200 */
.L_x_144:
[----:B---3--:R-:W-:Y:S01]  /*6bf0*/  FADD R19, R4, -R26 ;  /* 0x8000001a04137221 */ /* 0x008fe20000000000 */
[----:B------:R-:W-:Y:S05]  /*6c00*/  BSSY.RECONVERGENT B2, `(.L_x_146) ;  /* 0x000000b000027945 */ /* 0x000fea0003800200 */
[----:B------:R-:W3:Y:S02]  /*6c10*/  F2I.TRUNC.NTZ R19, R19 ;  /* 0x0000001300137305 */ /* 0x000ee4000020f100 */
[----:B---3--:R-:W-:Y:S01]  /*6c20*/  IMAD.WIDE.U32 R20, R19, 0x4, R20 ;  /* 0x0000000413147825 */ /* 0x008fe200078e0014 */
[----:B------:R-:W-:Y:S06]  /*6c30*/  @P0 BRA `(.L_x_147) ;  /* 0x00000000001c0947 */ /* 0x000fec0003800000 */
[----:B012---:R-:W-:-:S06]  /*6c40*/  FADD R24, R5, -R12 ;  /* 0x8000000c05187221 */ /* 0x007fcc0000000000 */
[----:B------:R-:W0:Y:S02]  /*6c50*/  F2I.TRUNC.NTZ R24, R24 ;  /* 0x0000001800187305 */ /* 0x000e24000020f100 */
[----:B0-----:R-:W-:-:S04]  /*6c60*/  VIMNMX.U32 R22, PT, PT, R19, R24, !PT ;  /* 0x0000001813167248 */ /* 0x001fc80007fe0000 */
[----:B------:R-:W-:-:S13]  /*6c70*/  ISETP.GT.U32.AND P5, PT, R22, 0xfff, PT ;  /* 0x00000fff1600780c */ /* 0x000fda0003fa4070 */
[----:B------:R-:W0:Y:S01]  /*6c80*/  @!P5 LDC R25, c[0x0][0x388] ;  /* 0x0000e200ff19db82 */ /* 0x000e220000000800 */
[----:B------:R-:W-:-:S05]  /*6c90*/  @!P5 IMAD.WIDE.U32 R22, R24, 0x4000, R20 ;  /* 0x000040001816d825 */ /* 0x000fca00078e0014 */
[----:B0-----:R3:W-:Y:S02]  /*6ca0*/  @!P5 STG.E desc[UR6][R22.64], R25 ;  /* 0x000000191600d986 */ /* 0x0017e4000c101906 */
.L_x_147:
[----:B------:R-:W-:Y:S05]  /*6cb0*/  BSYNC.RECONVERGENT B2 ;  /* 0x0000000000027941 */ /* 0x000fea0003800200 */
.L_x_146:
[----:B------:R-:W-:Y:S04]  /*6cc0*/  BSSY.RECONVERGENT B2, `(.L_x_148) ;  /* 0x0000009000027945 */ /* 0x000fe80003800200 */
[----:B------:R-:W-:Y:S05]  /*6cd0*/  @P1 BRA `(.L_x_149) ;  /* 0x00000000001c1947 */ /* 0x000fea0003800000 */
[----:B012---:R-:W-:-:S06]  /*6ce0*/  FADD R24, R5, -R14 ;  /* 0x8000000e05187221 */ /* 0x007fcc0000000000 */
[----:B------:R-:W3:Y:S02]  /*6cf0*/  F2I.TRUNC.NTZ R24, R24 ;  /* 0x0000001800187305 */ /* 0x000ee4000020f100 */
[----:B---3--:R-:W-:-:S04]  /*6d00*/  VIMNMX.U32 R22, PT, PT, R19, R24, !PT ;  /* 0x0000001813167248 */ /* 0x008fc80007fe0000 */
[----:B------:R-:W-:-:S13]  /*6d10*/  ISETP.GT.U32.AND P5, PT, R22, 0xfff, PT ;  /* 0x00000fff1600780c */ /* 0x000fda0003fa4070 */
[----:B------:R-:W0:Y:S01]  /*6d20*/  @!P5 LDC R25, c[0x0][0x388] ;  /* 0x0000e200ff19db82 */ /* 0x000e220000000800 */
[----:B------:R-:W-:-:S05]  /*6d30*/  @!P5 IMAD.WIDE.U32 R22, R24, 0x4000, R20 ;  /* 0x000040001816d825 */ /* 0x000fca00078e0014 */
[----:B0-----:R4:W-:Y:S02]  /*6d40*/  @!P5 STG.E desc[UR6][R22.64], R25 ;  /* 0x000000191600d986 */ /* 0x0019e4000c101906 */
.L_x_149:
[----:B------:R-:W-:Y:S05]  /*6d50*/  BSYNC.RECONVERGENT B2 ;  /* 0x0000000000027941 */ /* 0x000fea0003800200 */
.L_x_148:
[----:B------:R-:W-:Y:S04]  /*6d60*/  BSSY.RECONVERGENT B2, `(.L_x_150) ;  /* 0x0000009000027945 */ /* 0x000fe80003800200 */
[----:B------:R-:W-:Y:S05]  /*6d70*/  @P2 BRA `(.L_x_151) ;  /* 0x00000000001c2947 */ /* 0x000fea0003800000 */
[----:B012---:R-:W-:-:S06]  /*6d80*/  FADD R24, R5, -R16 ;  /* 0x8000001005187221 */ /* 0x007fcc0000000000 */
[----:B------:R-:W3:Y:S02]  /*6d90*/  F2I.TRUNC.NTZ R24, R24 ;  /* 0x0000001800187305 */ /* 0x000ee4000020f100 */
[----:B---34-:R-:W-:-:S04]  /*6da0*/  VIMNMX.U32 R22, PT, PT, R19, R24, !PT ;  /* 0x0000001813167248 */ /* 0x018fc80007fe0000 */
[----:B------:R-:W-:-:S13]  /*6db0*/  ISETP.GT.U32.AND P5, PT, R22, 0xfff, PT ;  /* 0x00000fff1600780c */ /* 0x000fda0003fa4070 */
[----:B------:R-:W0:Y:S01]  /*6dc0*/  @!P5 LDC R25, c[0x0][0x388] ;  /* 0x0000e200ff19db82 */ /* 0x000e220000000800 */
[----:B------:R-:W-:-:S05]  /*6dd0*/  @!P5 IMAD.WIDE.U32 R22, R24, 0x4000, R20 ;  /* 0x000040001816d825 */ /* 0x000fca00078e0014 */
[----:B0-----:R0:W-:Y:S02]  /*6de0*/  @!P5 STG.E desc[UR6][R22.64], R25 ;  /* 0x000000191600d986 */ /* 0x0011e4000c101906 */
.L_x_151:
[----:B------:R-:W-:Y:S05]  /*6df0*/  BSYNC.RECONVERGENT B2 ;  /* 0x0000000000027941 */ /* 0x000fea0003800200 */
.L_x_150:
        /* <DEDUP_REMOVED lines=9> */
.L_x_153:
[----:B------:R-:W-:Y:S05]  /*6e90*/  BSYNC.RECONVERGENT B2 ;  /* 0x0000000000027941 */ /* 0x000fea0003800200 */
.L_x_152:
[----:B0--34-:R-:W-:Y:S01]  /*6ea0*/  FADD R22, R4, 2 ;  /* 0x4000000004167421 */ /* 0x019fe20000000000 */
[----:B------:R-:W-:Y:S01]  /*6eb0*/  BSSY.RECONVERGENT B2, `(.L_x_154) ;  /* 0x000000b000027945 */ /* 0x000fe20003800200 */
[----:B-12---:R-:W-:-:S04]  /*6ec0*/  FADD R33, R5, -2 ;  /* 0xc000000005217421 */ /* 0x006fc80000000000 */
[----:B------:R-:W0:Y:S01]  /*6ed0*/  F2I.TRUNC.NTZ R22, R22 ;  /* 0x0000001600167305 */ /* 0x000e22000020f100 */
[----:B------:R-:W-:Y:S05]  /*6ee0*/  @P4 BRA `(.L_x_155) ;  /* 0x00000000001c4947 */ /* 0x000fea0003800000 */
[----:B------:R-:W-:-:S06]  /*6ef0*/  FADD R23, R5, -R10 ;  /* 0x8000000a05177221 */ /* 0x000fcc0000000000 */
[----:B------:R-:W1:Y:S02]  /*6f00*/  F2I.TRUNC.NTZ R23, R23 ;  /* 0x0000001700177305 */ /* 0x000e64000020f100 */
[----:B-1----:R-:W-:-:S04]  /*6f10*/  VIMNMX.U32 R19, PT, PT, R19, R23, !PT ;  /* 0x0000001713137248 */ /* 0x002fc80007fe0000 */
[----:B------:R-:W-:-:S13]  /*6f20*/  ISETP.GT.U32.AND P5, PT, R19, 0xfff, PT ;  /* 0x00000fff1300780c */ /* 0x000fda0003fa4070 */
[----:B------:R-:W1:Y:S01]  /*6f30*/  @!P5 LDC R19, c[0x0][0x388] ;  /* 0x0000e200ff13db82 */ /* 0x000e620000000800 */
[----:B------:R-:W-:-:S05]  /*6f40*/  @!P5 IMAD.WIDE.U32 R20, R23, 0x4000, R20 ;  /* 0x000040001714d825 */ /* 0x000fca00078e0014 */
[----:B-1----:R1:W-:Y:S02]  /*6f50*/  @!P5 STG.E desc[UR6][R20.64], R19 ;  /* 0x000000131400d986 */ /* 0x0023e4000c101906 */
.L_x_155:
[----:B------:R-:W-:Y:S05]  /*6f60*/  BSYNC.RECONVERGENT B2 ;  /* 0x0000000000027941 */ /* 0x000fea0003800200 */
.L_x_154:
[----:B------:R-:W2:Y:S01]  /*6f70*/  S2R R28, SR_LANEID ;  /* 0x00000000001c7919 */ /* 0x000ea20000000000 */
[----:B------:R-:W-:Y:S01]  /*6f80*/  FADD R34, R5, 2 ;  /* 0x4000000005227421 */ /* 0x000fe20000000000 */
[----:B-1----:R-:W-:Y:S01]  /*6f90*/  FADD R19, R4, -2 ;  /* 0xc000000004137421 */ /* 0x002fe20000000000 */
[----:B------:R-:W1:Y:S01]  /*6fa0*/  F2I.TRUNC.NTZ R20, R33 ;  /* 0x0000002100147305 */ /* 0x000e62000020f100 */
[----:B------:R-:W3:Y:S01]  /*6fb0*/  LDC.64 R24, c[0x4][0x8] ;  /* 0x01000200ff187b82 */ /* 0x000ee20000000a00 */
[----:B0-----:R-:W-:Y:S01]  /*6fc0*/  CREDUX.MAX.S32 UR8, R22 ;  /* 0x00000000160872cc */ /* 0x001fe20000000200 */
[----:B------:R-:W-:Y:S02]  /*6fd0*/  VOTEU.ANY UR4, UPT, PT ;  /* 0x0000000000047886 */ /* 0x000fe400038e0100 */
[----:B------:R-:W-:-:S03]  /*6fe0*/  UFLO.U32 UR4, UR4 ;  /* 0x00000004000472bd */ /* 0x000fc600080e0000 */
[----:B------:R-:W0:Y:S01]  /*6ff0*/  F2I.TRUNC.NTZ R21, R34 ;  /* 0x0000002200157305 */ /* 0x000e22000020f100 */
[----:B------:R-:W4:Y:S01]  /*7000*/  LDC.64 R4, c[0x4][0x10] ;  /* 0x01000400ff047b82 */ /* 0x000f220000000a00 */
[----:B-1----:R-:W-:-:S06]  /*7010*/  CREDUX.MIN.S32 UR9, R20 ;  /* 0x00000000140972cc */ /* 0x002fcc0000008200 */
[----:B------:R-:W1:Y:S01]  /*7020*/  F2I.TRUNC.NTZ R19, R19 ;  /* 0x0000001300137305 */ /* 0x000e62000020f100 */
[----:B------:R-:W5:Y:S01]  /*7030*/  LDC.64 R22, c[0x4][0x18] ;  /* 0x01000600ff167b82 */ /* 0x000f620000000a00 */
[----:B0-----:R-:W-:-:S07]  /*7040*/  CREDUX.MAX.S32 UR10, R21 ;  /* 0x00000000150a72cc */ /* 0x001fce0000000200 */
[----:B------:R-:W0:Y:S01]  /*7050*/  LDC.64 R20, c[0x4][0x20] ;  /* 0x01000800ff147b82 */ /* 0x000e220000000a00 */
[----:B--2---:R-:W-:Y:S02]  /*7060*/  ISETP.EQ.U32.AND P5, PT, R28, UR4, PT ;  /* 0x000000041c007c0c */ /* 0x004fe4000bfa2070 */
[----:B-1----:R-:W-:Y:S01]  /*7070*/  CREDUX.MIN.S32 UR5, R19 ;  /* 0x00000000130572cc */ /* 0x002fe20000008200 */
[----:B------:R-:W-:Y:S02]  /*7080*/  IMAD.U32 R37, RZ, RZ, UR8 ;  /* 0x00000008ff257e24 */ /* 0x000fe4000f8e00ff */
[----:B------:R-:W-:Y:S02]  /*7090*/  IMAD.U32 R28, RZ, RZ, UR9 ;  /* 0x00000009ff1c7e24 */ /* 0x000fe4000f8e00ff */
[----:B------:R-:W-:-:S08]  /*70a0*/  IMAD.U32 R34, RZ, RZ, UR10 ;  /* 0x0000000aff227e24 */ /* 0x000fd0000f8e00ff */
[----:B------:R-:W-:-:S05]  /*70b0*/  IMAD.U32 R35, RZ, RZ, UR5 ;  /* 0x00000005ff237e24 */ /* 0x000fca000f8e00ff */
[----:B---3--:R1:W-:Y:S04]  /*70c0*/  @P5 REDG.E.MIN.S32.STRONG.GPU desc[UR6][R24.64], R35 ;  /* 0x000000231800598e */ /* 0x0083e8000c92e306 */
[----:B----4-:R-:W-:Y:S04]  /*70d0*/  @P5 REDG.E.MAX.S32.STRONG.GPU desc[UR6][R4.64], R37 ;  /* 0x000000250400598e */ /* 0x010fe8000d12e306 */
[----:B-----5:R2:W-:Y:S04]  /*70e0*/  @P5 REDG.E.MIN.S32.STRONG.GPU desc[UR6][R22.64], R28 ;  /* 0x0000001c1600598e */ /* 0x0205e8000c92e306 */
[----:B0-----:R0:W-:Y:S04]  /*70f0*/  @P5 REDG.E.MAX.S32.STRONG.GPU desc[UR6][R20.64], R34 ;  /* 0x000000221400598e */ /* 0x0011e8000d12e306 */
[----:B------:R3:W4:Y:S04]  /*7100*/  LDG.E R19, desc[UR6][R4.64] ;  /* 0x0000000604137981 */ /* 0x000728000c1e1900 */
[----:B------:R-:W5:Y:S01]  /*7110*/  LDG.E R33, desc[UR6][R24.64] ;  /* 0x0000000618217981 */ /* 0x000f62000c1e1900 */
[----:B------:R-:W-:-:S05]  /*7120*/  VIADD R36, R0, 0x4ef34d9f ;  /* 0x4ef34d9f00247836 */ /* 0x000fca0000000000 */
[----:B-1----:R-:W-:-:S04]  /*7130*/  SHF.R.U32.HI R35, RZ, 0x10, R36 ;  /* 0x00000010ff237819 */ /* 0x002fc80000011624 */
[----:B------:R-:W-:-:S05]  /*7140*/  LOP3.LUT R35, R35, R36, RZ, 0x3c, !PT ;  /* 0x0000002423237212 */ /* 0x000fca00078e3cff */
[----:B------:R-:W-:-:S05]  /*7150*/  IMAD R35, R35, 0x4ef34d9f, RZ ;  /* 0x4ef34d9f23237824 */ /* 0x000fca00078e02ff */
[----:B------:R-:W-:-:S04]  /*7160*/  SHF.R.U32.HI R36, RZ, 0x10, R35 ;  /* 0x00000010ff247819 */ /* 0x000fc80000011623 */
[----:B------:R-:W-:-:S05]  /*7170*/  LOP3.LUT R36, R36, R35, RZ, 0x3c, !PT ;  /* 0x0000002324247212 */ /* 0x000fca00078e3cff */
[----:B------:R-:W-:-:S05]  /*7180*/  IMAD R36, R36, 0x4ef34d9f, RZ ;  /* 0x4ef34d9f24247824 */ /* 0x000fca00078e02ff */
[----:B------:R-:W-:-:S04]  /*7190*/  SHF.R.U32.HI R35, RZ, 0x10, R36 ;  /* 0x00000010ff237819 */ /* 0x000fc80000011624 */
[----:B--2---:R-:W-:-:S04]  /*71a0*/  LOP3.LUT R28, R35, R36, RZ, 0x3c, !PT ;  /* 0x00000024231c7212 */ /* 0x004fc800078e3cff */
[----:B---3--:R-:W-:-:S04]  /*71b0*/  LOP3.LUT R4, R28, 0xfff, RZ, 0xc0, !PT ;  /* 0x00000fff1c047812 */ /* 0x008fc800078ec0ff */
[----:B------:R-:W-:Y:S02]  /*71c0*/  I2FP.F32.U32 R4, R4 ;  /* 0x0000000400047245 */ /* 0x000fe40000201000 */
[----:B----4-:R-:W-:Y:S02]  /*71d0*/  I2FP.F32.S32 R19, R19 ;  /* 0x0000001300137245 */ /* 0x010fe40000201400 */
[----:B-----5:R-:W-:Y:S02]  /*71e0*/  I2FP.F32.S32 R33, R33 ;  /* 0x0000002100217245 */ /* 0x020fe40000201400 */
[----:B------:R-:W-:-:S04]  /*71f0*/  FSETP.GEU.AND P5, PT, R4, R19, PT ;  /* 0x000000130400720b */ /* 0x000fc80003fae000 */
[----:B------:R-:W-:-:S13]  /*7200*/  FSETP.LEU.OR P5, PT, R4, R33, P5 ;  /* 0x000000210400720b */ /* 0x000fda0002fab400 */
[----:B0-----:R-:W-:Y:S05]  /*7210*/  @P5 BRA `(.L_x_156) ;  /* 0x0000000000a05947 */ /* 0x001fea0003800000 */
[----:B------:R0:W2:Y:S04]  /*7220*/  LDG.E R21, desc[UR6][R20.64] ;  /* 0x0000000614157981 */ /* 0x0000a8000c1e1900 */
[----:B------:R1:W2:Y:S01]  /*7230*/  LDG.E R22, desc[UR6][R22.64] ;  /* 0x0000000616167981 */ /* 0x0002a2000c1e1900 */
[----:B------:R-:W-:-:S05]  /*7240*/  VIADD R0, R0, 0x4ef34da0 ;  /* 0x4ef34da000007836 */ /* 0x000fca0000000000 */
[----:B------:R-:W-:-:S04]  /*7250*/  SHF.R.U32.HI R25, RZ, 0x10, R0 ;  /* 0x00000010ff197819 */ /* 0x000fc80000011600 */
[----:B------:R-:W-:-:S05]  /*7260*/  LOP3.LUT R25, R25, R0, RZ, 0x3c, !PT ;  /* 0x0000000019197212 */ /* 0x000fca00078e3cff */
[----:B------:R-:W-:-:S05]  /*7270*/  IMAD R25, R25, 0x4ef34d9f, RZ ;  /* 0x4ef34d9f19197824 */ /* 0x000fca00078e02ff */
[----:B0-----:R-:W-:-:S04]  /*7280*/  SHF.R.U32.HI R20, RZ, 0x10, R25 ;  /* 0x00000010ff147819 */ /* 0x001fc80000011619 */
[----:B------:R-:W-:-:S05]  /*7290*/  LOP3.LUT R20, R20, R25, RZ, 0x3c, !PT ;  /* 0x0000001914147212 */ /* 0x000fca00078e3cff */
[----:B------:R-:W-:-:S05]  /*72a0*/  IMAD R20, R20, 0x4ef34d9f, RZ ;  /* 0x4ef34d9f14147824 */ /* 0x000fca00078e02ff */
[----:B-1----:R-:W-:-:S04]  /*72b0*/  SHF.R.U32.HI R23, RZ, 0x10, R20 ;  /* 0x00000010ff177819 */ /* 0x002fc80000011614 */
[----:B------:R-:W-:Y:S01]  /*72c0*/  LOP3.LUT R23, R23, R20, RZ, 0x3c, !PT ;  /* 0x0000001417177212 */ /* 0x000fe200078e3cff */
[----:B------:R-:W-:Y:S01]  /*72d0*/  IMAD.MOV.U32 R20, RZ, RZ, RZ ;  /* 0x000000ffff147224 */ /* 0x000fe200078e00ff */
[-C--:B--2---:R-:W-:Y:S02]  /*72e0*/  IADD3 R24, PT, PT, R21, -R22.reuse, RZ ;  /* 0x8000001615187210 */ /* 0x084fe40007ffe0ff */
[----:B------:R-:W-:Y:S02]  /*72f0*/  I2FP.F32.S32 R22, R22 ;  /* 0x0000001600167245 */ /* 0x000fe40000201400 */
[----:B------:R-:W-:-:S04]  /*7300*/  IADD3 R5, PT, PT, -R24, 0x1000, RZ ;  /* 0x0000100018057810 */ /* 0x000fc80007ffe1ff */
[----:B------:R-:W0:Y:S08]  /*7310*/  I2F.U32.RP R19, R5 ;  /* 0x0000000500137306 */ /* 0x000e300000209000 */
[----:B0-----:R-:W0:Y:S02]  /*7320*/  MUFU.RCP R19, R19 ;  /* 0x0000001300137308 */ /* 0x001e240000001000 */
[----:B0-----:R-:W-:-:S02]  /*7330*/  VIADD R0, R19, 0xffffffe ;  /* 0x0ffffffe13007836 */ /* 0x001fc40000000000 */
[----:B------:R-:W-:-:S04]  /*7340*/  IMAD.MOV R19, RZ, RZ, -R5 ;  /* 0x000000ffff137224 */ /* 0x000fc800078e0a05 */
[----:B------:R-:W0:Y:S02]  /*7350*/  F2I.FTZ.U32.TRUNC.NTZ R21, R0 ;  /* 0x0000000000157305 */ /* 0x000e24000021f000 */
[----:B0-----:R-:W-:-:S04]  /*7360*/  IMAD R19, R19, R21, RZ ;  /* 0x0000001513137224 */ /* 0x001fc800078e02ff */
[----:B------:R-:W-:Y:S01]  /*7370*/  IMAD.HI.U32 R20, R21, R19, R20 ;  /* 0x0000001315147227 */ /* 0x000fe200078e0014 */
[----:B------:R-:W-:-:S05]  /*7380*/  PRMT R19, RZ, 0x7610, R19 ;  /* 0x00007610ff137816 */ /* 0x000fca0000000013 */
[----:B------:R-:W-:-:S04]  /*7390*/  IMAD.HI.U32 R20, R20, R23, RZ ;  /* 0x0000001714147227 */ /* 0x000fc800078e00ff */
[----:B------:R-:W-:-:S04]  /*73a0*/  IMAD.MOV R20, RZ, RZ, -R20 ;  /* 0x000000ffff147224 */ /* 0x000fc800078e0a14 */
[----:B------:R-:W-:-:S05]  /*73b0*/  IMAD R0, R5, R20, R23 ;  /* 0x0000001405007224 */ /* 0x000fca00078e0217 */
[----:B------:R-:W-:-:S13]  /*73c0*/  ISETP.GE.U32.AND P5, PT, R0, R5, PT ;  /* 0x000000050000720c */ /* 0x000fda0003fa6070 */
[----:B------:R-:W-:-:S05]  /*73d0*/  @P5 IMAD.IADD R0, R0, 0x1, -R5 ;  /* 0x0000000100005824 */ /* 0x000fca00078e0a05 */
[----:B------:R-:W-:-:S13]  /*73e0*/  ISETP.GE.U32.AND P5, PT, R0, R5, PT ;  /* 0x000000050000720c */ /* 0x000fda0003fa6070 */
[C---:B------:R-:W-:Y:S02]  /*73f0*/  @P5 IADD3 R0, PT, PT, -R5.reuse, R0, RZ ;  /* 0x0000000005005210 */ /* 0x040fe40007ffe1ff */
[----:B------:R-:W-:-:S13]  /*7400*/  ISETP.NE.U32.AND P5, PT, R5, RZ, PT ;  /* 0x000000ff0500720c */ /* 0x000fda0003fa5070 */
[----:B------:R-:W-:-:S04]  /*7410*/  @!P5 LOP3.LUT R0, RZ, R5, RZ, 0x33, !PT ;  /* 0x00000005ff00d212 */ /* 0x000fc800078e33ff */
[----:B------:R-:W-:Y:S01]  /*7420*/  I2FP.F32.S32 R5, R0 ;  /* 0x0000000000057245 */ /* 0x000fe20000201400 */
[----:B------:R-:W-:-:S03]  /*7430*/  IMAD.MOV.U32 R0, RZ, RZ, R28 ;  /* 0x000000ffff007224 */ /* 0x000fc600078e001c */
[----:B------:R-:W-:-:S13]  /*7440*/  FSETP.GT.AND P5, PT, R5, R22, PT ;  /* 0x000000160500720b */ /* 0x000fda0003fa4000 */
[----:B------:R-:W-:Y:S05]  /*7450*/  @!P5 BRA `(.L_x_105) ;  /* 0x000000000040d947 */ /* 0x000fea0003800000 */
[----:B------:R-:W-:Y:S01]  /*7460*/  I2FP.F32.S32 R24, R24 ;  /* 0x0000001800187245 */ /* 0x000fe20000201400 */
[----:B------:R-:W-:-:S04]  /*7470*/  IMAD.MOV.U32 R0, RZ, RZ, R28 ;  /* 0x000000ffff007224 */ /* 0x000fc800078e001c */
[----:B------:R-:W-:Y:S01]  /*7480*/  FADD R5, R5, R24 ;  /* 0x0000001805057221 */ /* 0x000fe20000000000 */
[----:B------:R-:W-:Y:S06]  /*7490*/  BRA `(.L_x_105) ;  /* 0x0000000000307947 */ /* 0x000fec0003800000 */
.L_x_156:
[----:B------:R-:W-:Y:S01]  /*74a0*/  VIADD R0, R0, 0x4ef34da0 ;  /* 0x4ef34da000007836 */ /* 0x000fe20000000000 */
[----:B------:R-:W-:-:S04]  /*74b0*/  PRMT R19, RZ, 0x7610, R19 ;  /* 0x00007610ff137816 */ /* 0x000fc80000000013 */
[----:B------:R-:W-:-:S04]  /*74c0*/  SHF.R.U32.HI R5, RZ, 0x10, R0 ;  /* 0x00000010ff057819 */ /* 0x000fc80000011600 */
[----:B------:R-:W-:-:S05]  /*74d0*/  LOP3.LUT R5, R5, R0, RZ, 0x3c, !PT ;  /* 0x0000000005057212 */ /* 0x000fca00078e3cff */
[----:B------:R-:W-:-:S05]  /*74e0*/  IMAD R5, R5, 0x4ef34d9f, RZ ;  /* 0x4ef34d9f05057824 */ /* 0x000fca00078e02ff */
[----:B------:R-:W-:-:S04]  /*74f0*/  SHF.R.U32.HI R0, RZ, 0x10, R5 ;  /* 0x00000010ff007819 */ /* 0x000fc80000011605 */
[----:B------:R-:W-:-:S05]  /*7500*/  LOP3.LUT R0, R0, R5, RZ, 0x3c, !PT ;  /* 0x0000000500007212 */ /* 0x000fca00078e3cff */
[----:B------:R-:W-:-:S05]  /*7510*/  IMAD R0, R0, 0x4ef34d9f, RZ ;  /* 0x4ef34d9f00007824 */ /* 0x000fca00078e02ff */
[----:B------:R-:W-:-:S04]  /*7520*/  SHF.R.U32.HI R5, RZ, 0x10, R0 ;  /* 0x00000010ff057819 */ /* 0x000fc80000011600 */
[----:B------:R-:W-:Y:S01]  /*7530*/  LOP3.LUT R5, R5, 0xfff, R0, 0x48, !PT ;  /* 0x00000fff05057812 */ /* 0x000fe200078e4800 */
[----:B------:R-:W-:-:S03]  /*7540*/  IMAD.MOV.U32 R0, RZ, RZ, R28 ;  /* 0x000000ffff007224 */ /* 0x000fc600078e001c */
[----:B------:R-:W-:-:S07]  /*7550*/  I2FP.F32.U32 R5, R5 ;  /* 0x0000000500057245 */ /* 0x000fce0000201000 */
.L_x_105:
[----:B------:R-:W-:Y:S05]  /*7560*/  BSYNC.RECONVERGENT B0 ;  /* 0x0000000000007941 */ /* 0x000fea0003800200 */
.L_x_98:
[C---:B------:R-:W-:Y:S01]  /*7570*/  ISETP.LT.AND P5, PT, R17.reuse, 0x2, PT ;  /* 0x000000021100780c */ /* 0x040fe20003fa1270 */
[----:B------:R-:W-:Y:S01]  /*7580*/  VIADD R20, R17, 0x1 ;  /* 0x0000000111147836 */ /* 0x000fe20000000000 */
[----:B------:R-:W-:-:S03]  /*7590*/  LOP3.LUT P6, RZ, R19, 0xff, RZ, 0xc0, !PT ;  /* 0x000000ff13ff7812 */ /* 0x000fc600078cc0ff */
[----:B------:R-:W-:-:S10]  /*75a0*/  IMAD.MOV.U32 R17, RZ, RZ, R20 ;  /* 0x000000ffff117224 */ /* 0x000fd400078e0014 */
[----:B------:R-:W-:Y:S05]  /*75b0*/  @P6 BRA P5, `(.L_x_157) ;  /* 0xffffffe000bc6947 */ /* 0x000fea000283ffff */
.L_x_97:
[----:B------:R-:W-:Y:S05]  /*75c0*/  BSYNC.RECONVERGENT B1 ;  /* 0x0000000000017941 */ /* 0x000fea0003800200 */
.L_x_96:
[----:B------:R-:W-:Y:S05]  /*75d0*/  WARPSYNC.ALL ;  /* 0x0000000000007948 */ /* 0x000fea0003800000 */
[----:B------:R-:W0:Y:S01]  /*75e0*/  S2R R8, SR_TID.X ;  /* 0x0000000000087919 */ /* 0x000e220000002100 */
[----:B------:R-:W0:Y:S08]  /*75f0*/  S2UR UR4, SR_CTAID.X ;  /* 0x00000000000479c3 */ /* 0x000e300000002500 */
[----:B------:R-:W0:Y:S08]  /*7600*/  LDC R9, c[0x0][0x360] ;  /* 0x0000d800ff097b82 */ /* 0x000e300000000800 */
[----:B------:R-:W1:Y:S01]  /*7610*/  LDC.64 R6, c[0x0][0x380] ;  /* 0x0000e000ff067b82 */ /* 0x000e620000000a00 */
[----:B0-----:R-:W-:-:S04]  /*7620*/  IMAD R9, R9, UR4, R8 ;  /* 0x0000000409097c24 */ /* 0x001fc8000f8e0208 */
[----:B-1----:R-:W-:-:S05]  /*7630*/  IMAD.WIDE R6, R9, 0x14, R6 ;  /* 0x0000001409067825 */ /* 0x002fca00078e0206 */
[----:B------:R-:W-:Y:S04]  /*7640*/  STG.E desc[UR6][R6.64], R4 ;  /* 0x0000000406007986 */ /* 0x000fe8000c101906 */
[----:B------:R-:W-:Y:S04]  /*7650*/  STG.E desc[UR6][R6.64+0x4], R5 ;  /* 0x0000040506007986 */ /* 0x000fe8000c101906 */
[----:B------:R-:W-:Y:S04]  /*7660*/  STG.E desc[UR6][R6.64+0x8], R3 ;  /* 0x0000080306007986 */ /* 0x000fe8000c101906 */
[----:B------:R-:W-:Y:S04]  /*7670*/  STG.E desc[UR6][R6.64+0xc], R2 ;  /* 0x00000c0206007986 */ /* 0x000fe8000c101906 */
[----:B------:R-:W-:Y:S01]  /*7680*/  STG.E desc[UR6][R6.64+0x10], R0 ;  /* 0x0000100006007986 */ /* 0x000fe2000c101906 */
[----:B------:R-:W-:Y:S05]  /*7690*/  EXIT ;  /* 0x000000000000794d */ /* 0x000fea0003800000 */
        .weak           $__internal_0_$__cuda_sm3x_div_rn_noftz_f32_slowpath
        .type           $__internal_0_$__cuda_sm3x_div_rn_noftz_f32_slowpath,@function
        .size           $__internal_0_$__cuda_sm3x_div_rn_noftz_f32_slowpath,(.L_x_176 - $__internal_0_$__cuda_sm3x_div_rn_noftz_f32_slowpath)
$__internal_0_$__cuda_sm3x_div_rn_noftz_f32_slowpath:
[----:B------:R-:W-:Y:S01]  /*76a0*/  SHF.R.U32.HI R14, RZ, 0x17, R7 ;  /* 0x00000017ff0e7819 */ /* 0x000fe20000011607 */
[----:B------:R-:W-:Y:S01]  /*76b0*/  BSSY.RECONVERGENT B1, `(.L_x_158) ;  /* 0x0000064000017945 */ /* 0x000fe20003800200 */
[----:B------:R-:W-:Y:S01]  /*76c0*/  SHF.R.U32.HI R2, RZ, 0x17, R3 ;  /* 0x00000017ff027819 */ /* 0x000fe20000011603 */
[----:B------:R-:W-:Y:S01]  /*76d0*/  IMAD.MOV.U32 R20, RZ, RZ, 0x4b189680 ;  /* 0x4b189680ff147424 */ /* 0x000fe200078e00ff */
[----:B------:R-:W-:Y:S02]  /*76e0*/  LOP3.LUT R14, R14, 0xff, RZ, 0xc0, !PT ;  /* 0x000000ff0e0e7812 */ /* 0x000fe400078ec0ff */
[----:B------:R-:W-:Y:S02]  /*76f0*/  LOP3.LUT R24, R2, 0xff, RZ, 0xc0, !PT ;  /* 0x000000ff02187812 */ /* 0x000fe400078ec0ff */
[----:B------:R-:W-:-:S03]  /*7700*/  IADD3 R21, PT, PT, R14, -0x1, RZ ;  /* 0xffffffff0e157810 */ /* 0x000fc60007ffe0ff */
[----:B------:R-:W-:Y:S01]  /*7710*/  VIADD R22, R24, 0xffffffff ;  /* 0xffffffff18167836 */ /* 0x000fe20000000000 */
[----:B------:R-:W-:-:S04]  /*7720*/  ISETP.GT.U32.AND P1, PT, R21, 0xfd, PT ;  /* 0x000000fd1500780c */ /* 0x000fc80003f24070 */
[----:B------:R-:W-:-:S13]  /*7730*/  ISETP.GT.U32.OR P1, PT, R22, 0xfd, P1 ;  /* 0x000000fd1600780c */ /* 0x000fda0000f24470 */
[----:B------:R-:W-:Y:S01]  /*7740*/  @!P1 IMAD.MOV.U32 R12, RZ, RZ, RZ ;  /* 0x000000ffff0c9224 */ /* 0x000fe200078e00ff */
[----:B------:R-:W-:Y:S06]  /*7750*/  @!P1 BRA `(.L_x_159) ;  /* 0x0000000000609947 */ /* 0x000fec0003800000 */
[----:B------:R-:W-:Y:S01]  /*7760*/  IMAD.MOV.U32 R2, RZ, RZ, 0x4b189680 ;  /* 0x4b189680ff027424 */ /* 0x000fe200078e00ff */
[----:B------:R-:W-:-:S04]  /*7770*/  FSETP.GTU.FTZ.AND P1, PT, |R3|, +INF , PT ;  /* 0x7f8000000300780b */ /* 0x000fc80003f3c200 */
[----:B------:R-:W-:-:S04]  /*7780*/  FSETP.GTU.FTZ.AND P2, PT, |R2|, +INF , PT ;  /* 0x7f8000000200780b */ /* 0x000fc80003f5c200 */
[----:B------:R-:W-:-:S13]  /*7790*/  PLOP3.LUT P1, PT, P1, P2, PT, 0xf8, 0x8f ;  /* 0x00000000008f781c */ /* 0x000fda0000f25f70 */
[----:B------:R-:W-:Y:S05]  /*77a0*/  @P1 BRA `(.L_x_160) ;  /* 0x00000004004c1947 */ /* 0x000fea0003800000 */
[----:B------:R-:W-:-:S13]  /*77b0*/  LOP3.LUT P1, RZ, R20, 0x7fffffff, R3, 0xc8, !PT ;  /* 0x7fffffff14ff7812 */ /* 0x000fda000782c803 */
[----:B------:R-:W-:Y:S05]  /*77c0*/  @!P1 BRA `(.L_x_161) ;  /* 0x00000004003c9947 */ /* 0x000fea0003800000 */
[C---:B------:R-:W-:Y:S02]  /*77d0*/  FSETP.NEU.FTZ.AND P2, PT, |R3|.reuse, +INF , PT ;  /* 0x7f8000000300780b */ /* 0x040fe40003f5d200 */
[----:B------:R-:W-:Y:S02]  /*77e0*/  FSETP.NEU.FTZ.AND P1, PT, |R2|, +INF , PT ;  /* 0x7f8000000200780b */ /* 0x000fe40003f3d200 */
[----:B------:R-:W-:-:S11]  /*77f0*/  FSETP.NEU.FTZ.AND P3, PT, |R3|, +INF , PT ;  /* 0x7f8000000300780b */ /* 0x000fd60003f7d200 */
[----:B------:R-:W-:Y:S05]  /*7800*/  @!P1 BRA !P2, `(.L_x_161) ;  /* 0x00000004002c9947 */ /* 0x000fea0005000000 */
[----:B------:R-:W-:-:S04]  /*7810*/  LOP3.LUT P2, RZ, R3, 0x7fffffff, RZ, 0xc0, !PT ;  /* 0x7fffffff03ff7812 */ /* 0x000fc8000784c0ff */
[----:B------:R-:W-:-:S13]  /*7820*/  PLOP3.LUT P1, PT, P1, P2, PT, 0x2f, 0xf2 ;  /* 0x0000000000f2781c */ /* 0x000fda0000f24577 */
[----:B------:R-:W-:Y:S05]  /*7830*/  @P1 BRA `(.L_x_162) ;  /* 0x0000000400181947 */ /* 0x000fea0003800000 */
[----:B------:R-:W-:-:S04]  /*7840*/  LOP3.LUT P1, RZ, R20, 0x7fffffff, RZ, 0xc0, !PT ;  /* 0x7fffffff14ff7812 */ /* 0x000fc8000782c0ff */
[----:B------:R-:W-:-:S13]  /*7850*/  PLOP3.LUT P1, PT, P3, P1, PT, 0x2f, 0xf2 ;  /* 0x0000000000f2781c */ /* 0x000fda0001f22577 */
[----:B------:R-:W-:Y:S05]  /*7860*/  @P1 BRA `(.L_x_163) ;  /* 0x0000000400001947 */ /* 0x000fea0003800000 */
[----:B------:R-:W-:Y:S02]  /*7870*/  ISETP.GE.AND P1, PT, R22, RZ, PT ;  /* 0x000000ff1600720c */ /* 0x000fe40003f26270 */
[----:B------:R-:W-:-:S11]  /*7880*/  ISETP.GE.AND P2, PT, R21, RZ, PT ;  /* 0x000000ff1500720c */ /* 0x000fd60003f46270 */
[----:B------:R-:W-:Y:S02]  /*7890*/  @P1 IMAD.MOV.U32 R12, RZ, RZ, RZ ;  /* 0x000000ffff0c1224 */ /* 0x000fe400078e00ff */
[----:B------:R-:W-:Y:S01]  /*78a0*/  @!P1 FFMA R3, R3, 1.84467440737095516160e+19, RZ ;  /* 0x5f80000003039823 */ /* 0x000fe200000000ff */
[----:B------:R-:W-:Y:S02]  /*78b0*/  @!P1 IMAD.MOV.U32 R12, RZ, RZ, -0x40 ;  /* 0xffffffc0ff0c9424 */ /* 0x000fe400078e00ff */
[----:B------:R-:W-:-:S03]  /*78c0*/  @!P2 FFMA R20, R2, 1.84467440737095516160e+19, RZ ;  /* 0x5f8000000214a823 */ /* 0x000fc600000000ff */
[----:B------:R-:W-:-:S07]  /*78d0*/  @!P2 IADD3 R12, PT, PT, R12, 0x40, RZ ;  /* 0x000000400c0ca810 */ /* 0x000fce0007ffe0ff */
.L_x_159:
[----:B------:R-:W-:Y:S01]  /*78e0*/  LEA R21, R14, 0xc0800000, 0x17 ;  /* 0xc08000000e157811 */ /* 0x000fe200078eb8ff */
[----:B------:R-:W-:Y:S04]  /*78f0*/  BSSY.RECONVERGENT B2, `(.L_x_164) ;  /* 0x0000036000027945 */ /* 0x000fe80003800200 */
[----:B------:R-:W-:Y:S02]  /*7900*/  IMAD.IADD R21, R20, 0x1, -R21 ;  /* 0x0000000114157824 */ /* 0x000fe400078e0a15 */
[----:B------:R-:W-:Y:S02]  /*7910*/  VIADD R20, R24, 0xffffff81 ;  /* 0xffffff8118147836 */ /* 0x000fe40000000000 */
[----:B------:R0:W1:Y:S01]  /*7920*/  MUFU.RCP R22, R21 ;  /* 0x0000001500167308 */ /* 0x0000620000001000 */
[----:B------:R-:W-:Y:S01]  /*7930*/  FADD.FTZ R23, -R21, -RZ ;  /* 0x800000ff15177221 */ /* 0x000fe20000010100 */
[C---:B------:R-:W-:Y:S01]  /*7940*/  IMAD R2, R20.reuse, -0x800000, R3 ;  /* 0xff80000014027824 */ /* 0x040fe200078e0203 */
[----:B0-----:R-:W-:-:S05]  /*7950*/  IADD3 R21, PT, PT, R20, 0x7f, -R14 ;  /* 0x0000007f14157810 */ /* 0x001fca0007ffe80e */
[----:B------:R-:W-:Y:S02]  /*7960*/  IMAD.IADD R21, R21, 0x1, R12 ;  /* 0x0000000115157824 */ /* 0x000fe400078e020c */
[----:B-1----:R-:W-:-:S04]  /*7970*/  FFMA R25, R22, R23, 1 ;  /* 0x3f80000016197423 */ /* 0x002fc80000000017 */
[----:B------:R-:W-:-:S04]  /*7980*/  FFMA R3, R22, R25, R22 ;  /* 0x0000001916037223 */ /* 0x000fc80000000016 */
[----:B------:R-:W-:-:S04]  /*7990*/  FFMA R22, R2, R3, RZ ;  /* 0x0000000302167223 */ /* 0x000fc800000000ff */
[----:B------:R-:W-:-:S04]  /*79a0*/  FFMA R24, R23, R22, R2 ;  /* 0x0000001617187223 */ /* 0x000fc80000000002 */
[----:B------:R-:W-:-:S04]  /*79b0*/  FFMA R24, R3, R24, R22 ;  /* 0x0000001803187223 */ /* 0x000fc80000000016 */
[----:B------:R-:W-:-:S04]  /*79c0*/  FFMA R23, R23, R24, R2 ;  /* 0x0000001817177223 */ /* 0x000fc80000000002 */
[----:B------:R-:W-:-:S05]  /*79d0*/  FFMA R2, R3, R23, R24 ;  /* 0x0000001703027223 */ /* 0x000fca0000000018 */
[----:B------:R-:W-:-:S04]  /*79e0*/  SHF.R.U32.HI R14, RZ, 0x17, R2 ;  /* 0x00000017ff0e7819 */ /* 0x000fc80000011602 */
[----:B------:R-:W-:-:S05]  /*79f0*/  LOP3.LUT R14, R14, 0xff, RZ, 0xc0, !PT ;  /* 0x000000ff0e0e7812 */ /* 0x000fca00078ec0ff */
[----:B------:R-:W-:-:S04]  /*7a00*/  IMAD.IADD R20, R14, 0x1, R21 ;  /* 0x000000010e147824 */ /* 0x000fc800078e0215 */
[----:B------:R-:W-:-:S05]  /*7a10*/  VIADD R12, R20, 0xffffffff ;  /* 0xffffffff140c7836 */ /* 0x000fca0000000000 */
[----:B------:R-:W-:-:S13]  /*7a20*/  ISETP.GE.U32.AND P1, PT, R12, 0xfe, PT ;  /* 0x000000fe0c00780c */ /* 0x000fda0003f26070 */
[----:B------:R-:W-:Y:S05]  /*7a30*/  @!P1 BRA `(.L_x_165) ;  /* 0x0000000000809947 */ /* 0x000fea0003800000 */
[----:B------:R-:W-:-:S13]  /*7a40*/  ISETP.GT.AND P1, PT, R20, 0xfe, PT ;  /* 0x000000fe1400780c */ /* 0x000fda0003f24270 */
[----:B------:R-:W-:Y:S05]  /*7a50*/  @P1 BRA `(.L_x_166) ;  /* 0x00000000006c1947 */ /* 0x000fea0003800000 */
[----:B------:R-:W-:-:S13]  /*7a60*/  ISETP.GE.AND P1, PT, R20, 0x1, PT ;  /* 0x000000011400780c */ /* 0x000fda0003f26270 */
[----:B------:R-:W-:Y:S05]  /*7a70*/  @P1 BRA `(.L_x_167) ;  /* 0x0000000000741947 */ /* 0x000fea0003800000 */
[----:B------:R-:W-:Y:S02]  /*7a80*/  ISETP.GE.AND P1, PT, R20, -0x18, PT ;  /* 0xffffffe81400780c */ /* 0x000fe40003f26270 */
[----:B------:R-:W-:-:S11]  /*7a90*/  LOP3.LUT R2, R2, 0x80000000, RZ, 0xc0, !PT ;  /* 0x8000000002027812 */ /* 0x000fd600078ec0ff */
[----:B------:R-:W-:Y:S05]  /*7aa0*/  @!P1 BRA `(.L_x_167) ;  /* 0x0000000000689947 */ /* 0x000fea0003800000 */
[CCC-:B------:R-:W-:Y:S01]  /*7ab0*/  FFMA.RZ R12, R3.reuse, R23.reuse, R24.reuse ;  /* 0x00000017030c7223 */ /* 0x1c0fe2000000c018 */
[C---:B------:R-:W-:Y:S01]  /*7ac0*/  VIADD R21, R20.reuse, 0x20 ;  /* 0x0000002014157836 */ /* 0x040fe20000000000 */
[C---:B------:R-:W-:Y:S02]  /*7ad0*/  ISETP.NE.AND P3, PT, R20.reuse, RZ, PT ;  /* 0x000000ff1400720c */ /* 0x040fe40003f65270 */
[----:B------:R-:W-:Y:S02]  /*7ae0*/  ISETP.NE.AND P2, PT, R20, RZ, PT ;  /* 0x000000ff1400720c */ /* 0x000fe40003f45270 */
[----:B------:R-:W-:Y:S01]  /*7af0*/  LOP3.LUT R14, R12, 0x7fffff, RZ, 0xc0, !PT ;  /* 0x007fffff0c0e7812 */ /* 0x000fe200078ec0ff */
[CCC-:B------:R-:W-:Y:S01]  /*7b00*/  FFMA.RP R12, R3.reuse, R23.reuse, R24.reuse ;  /* 0x00000017030c7223 */ /* 0x1c0fe20000008018 */
[----:B------:R-:W-:Y:S01]  /*7b10*/  FFMA.RM R3, R3, R23, R24 ;  /* 0x0000001703037223 */ /* 0x000fe20000004018 */
[----:B------:R-:W-:Y:S02]  /*7b20*/  IADD3 R20, PT, PT, -R20, RZ, RZ ;  /* 0x000000ff14147210 */ /* 0x000fe40007ffe1ff */
[----:B------:R-:W-:-:S02]  /*7b30*/  LOP3.LUT R14, R14, 0x800000, RZ, 0xfc, !PT ;  /* 0x008000000e0e7812 */ /* 0x000fc400078efcff */
[----:B------:R-:W-:Y:S02]  /*7b40*/  FSETP.NEU.FTZ.AND P1, PT, R12, R3, PT ;  /* 0x000000030c00720b */ /* 0x000fe40003f3d000 */
[----:B------:R-:W-:Y:S02]  /*7b50*/  SHF.L.U32 R21, R14, R21, RZ ;  /* 0x000000150e157219 */ /* 0x000fe400000006ff */
[----:B------:R-:W-:Y:S02]  /*7b60*/  SEL R3, R20, RZ, P3 ;  /* 0x000000ff14037207 */ /* 0x000fe40001800000 */
[----:B------:R-:W-:Y:S02]  /*7b70*/  ISETP.NE.AND P2, PT, R21, RZ, P2 ;  /* 0x000000ff1500720c */ /* 0x000fe40001745270 */
[----:B------:R-:W-:Y:S02]  /*7b80*/  SHF.R.U32.HI R3, RZ, R3, R14 ;  /* 0x00000003ff037219 */ /* 0x000fe4000001160e */
[----:B------:R-:W-:-:S02]  /*7b90*/  PLOP3.LUT P1, PT, P1, P2, PT, 0xf8, 0x8f ;  /* 0x00000000008f781c */ /* 0x000fc40000f25f70 */
[----:B------:R-:W-:Y:S02]  /*7ba0*/  SHF.R.U32.HI R21, RZ, 0x1, R3 ;  /* 0x00000001ff157819 */ /* 0x000fe40000011603 */
[----:B------:R-:W-:-:S04]  /*7bb0*/  SEL R12, RZ, 0x1, !P1 ;  /* 0x00000001ff0c7807 */ /* 0x000fc80004800000 */
[----:B------:R-:W-:-:S04]  /*7bc0*/  LOP3.LUT R12, R12, 0x1, R21, 0xf8, !PT ;  /* 0x000000010c0c7812 */ /* 0x000fc800078ef815 */
[----:B------:R-:W-:-:S05]  /*7bd0*/  LOP3.LUT R12, R12, R3, RZ, 0xc0, !PT ;  /* 0x000000030c0c7212 */ /* 0x000fca00078ec0ff */
[----:B------:R-:W-:-:S05]  /*7be0*/  IMAD.IADD R21, R21, 0x1, R12 ;  /* 0x0000000115157824 */ /* 0x000fca00078e020c */
[----:B------:R-:W-:Y:S01]  /*7bf0*/  LOP3.LUT R2, R21, R2, RZ, 0xfc, !PT ;  /* 0x0000000215027212 */ /* 0x000fe200078efcff */
[----:B------:R-:W-:Y:S06]  /*7c00*/  BRA `(.L_x_167) ;  /* 0x0000000000107947 */ /* 0x000fec0003800000 */
.L_x_166:
[----:B------:R-:W-:-:S04]  /*7c10*/  LOP3.LUT R2, R2, 0x80000000, RZ, 0xc0, !PT ;  /* 0x8000000002027812 */ /* 0x000fc800078ec0ff */
[----:B------:R-:W-:Y:S01]  /*7c20*/  LOP3.LUT R2, R2, 0x7f800000, RZ, 0xfc, !PT ;  /* 0x7f80000002027812 */ /* 0x000fe200078efcff */
[----:B------:R-:W-:Y:S06]  /*7c30*/  BRA `(.L_x_167) ;  /* 0x0000000000047947 */ /* 0x000fec0003800000 */
.L_x_165:
[----:B------:R-:W-:-:S07]  /*7c40*/  IMAD R2, R21, 0x800000, R2 ;  /* 0x0080000015027824 */ /* 0x000fce00078e0202 */
.L_x_167:
[----:B------:R-:W-:Y:S05]  /*7c50*/  BSYNC.RECONVERGENT B2 ;  /* 0x0000000000027941 */ /* 0x000fea0003800200 */
.L_x_164:
[----:B------:R-:W-:Y:S05]  /*7c60*/  BRA `(.L_x_168) ;  /* 0x0000000000207947 */ /* 0x000fea0003800000 */
.L_x_163:
[----:B------:R-:W-:-:S04]  /*7c70*/  LOP3.LUT R2, R20, 0x80000000, R3, 0x48, !PT ;  /* 0x8000000014027812 */ /* 0x000fc800078e4803 */
[----:B------:R-:W-:Y:S01]  /*7c80*/  LOP3.LUT R2, R2, 0x7f800000, RZ, 0xfc, !PT ;  /* 0x7f80000002027812 */ /* 0x000fe200078efcff */
[----:B------:R-:W-:Y:S06]  /*7c90*/  BRA `(.L_x_168) ;  /* 0x0000000000147947 */ /* 0x000fec0003800000 */
.L_x_162:
[----:B------:R-:W-:Y:S01]  /*7ca0*/  LOP3.LUT R2, R20, 0x80000000, R3, 0x48, !PT ;  /* 0x8000000014027812 */ /* 0x000fe200078e4803 */
[----:B------:R-:W-:Y:S06]  /*7cb0*/  BRA `(.L_x_168) ;  /* 0x00000000000c7947 */ /* 0x000fec0003800000 */
.L_x_161:
[----:B------:R-:W0:Y:S01]  /*7cc0*/  MUFU.RSQ R2, -QNAN ;  /* 0xffc0000000027908 */ /* 0x000e220000001400 */
[----:B------:R-:W-:Y:S05]  /*7cd0*/  BRA `(.L_x_168) ;  /* 0x0000000000047947 */ /* 0x000fea0003800000 */
.L_x_160:
[----:B------:R-:W-:-:S07]  /*7ce0*/  FADD.FTZ R2, R3, R2 ;  /* 0x0000000203027221 */ /* 0x000fce0000010000 */
.L_x_168:
[----:B------:R-:W-:Y:S05]  /*7cf0*/  BSYNC.RECONVERGENT B1 ;  /* 0x0000000000017941 */ /* 0x000fea0003800200 */
.L_x_158:
[----:B0-----:R-:W-:Y:S02]  /*7d00*/  IMAD.MOV.U32 R12, RZ, RZ, R2 ;  /* 0x000000ffff0c7224 */ /* 0x001fe400078e0002 */
[----:B------:R-:W-:Y:S02]  /*7d10*/  IMAD.MOV.U32 R2, RZ, RZ, R6 ;  /* 0x000000ffff027224 */ /* 0x000fe400078e0006 */
[----:B------:R-:W-:-:S04]  /*7d20*/  IMAD.MOV.U32 R3, RZ, RZ, 0x0 ;  /* 0x00000000ff037424 */ /* 0x000fc800078e00ff */
[----:B------:R-:W-:Y:S05]  /*7d30*/  RET.REL.NODEC R2 `(_Z13particle_stepP8Particlei) ;  /* 0xffffff8002b07950 */ /* 0x000fea0003c3ffff */
.L_x_169:
[----:B------:R-:W-:-:S00]  /*7d40*/  BRA `(.L_x_169) ;  /* 0xfffffffc00fc7947 */ /* 0x000fc0000383ffff */
[----:B------:R-:W-:-:S00]  /*7d50*/  NOP ;  /* 0x0000000000007918 */ /* 0x000fc00000000000 */
        /* <DEDUP_REMOVED lines=10> */
.L_x_176:


//--------------------- .text._Z14init_particlesP8Particle --------------------------
	.section	.text._Z14init_particlesP8Particle,"ax",@progbits
	.align	128
        .global         _Z14init_particlesP8Particle
        .type           _Z14init_particlesP8Particle,@function
        .size           _Z14init_particlesP8Particle,(.L_x_178 - _Z14init_particlesP8Particle)
        .other          _Z14init_particlesP8Particle,@"STO_CUDA_ENTRY STV_DEFAULT"
_Z14init_particlesP8Particle:
.text._Z14init_particlesP8Particle:
[----:B------:R-:W-:Y:S01]  /*0000*/  LDC R1, c[0x0][0x37c] ;  /* 0x0000df00ff017b82 */ /* 0x000fe20000000800 */
[----:B------:R-:W0:Y:S07]  /*0010*/  S2R R5, SR_TID.X ;  /* 0x0000000000057919 */ /* 0x000e2e0000002100 */
[----:B------:R-:W0:Y:S01]  /*0020*/  S2UR UR6, SR_CTAID.X ;  /* 0x00000000000679c3 */ /* 0x000e220000002500 */
[----:B------:R-:W1:Y:S07]  /*0030*/  LDCU.64 UR4, c[0x0][0x358] ;  /* 0x00006b00ff0477ac */ /* 0x000e6e0008000a00 */
[----:B------:R-:W0:Y:S08]  /*0040*/  LDC R0, c[0x0][0x360] ;  /* 0x0000d800ff007b82 */ /* 0x000e300000000800 */
[----:B------:R-:W2:Y:S08]  /*0050*/  LDC.64 R2, c[0x0][0x380] ;  /* 0x0000e000ff027b82 */ /* 0x000eb00000000a00 */
[----:B------:R-:W3:Y:S08]  /*0060*/  LDC.64 R12, c[0x4][0x10] ;  /* 0x01000400ff0c7b82 */ /* 0x000ef00000000a00 */
[----:B------:R-:W4:Y:S01]  /*0070*/  LDC.64 R10, c[0x4][0x8] ;  /* 0x01000200ff0a7b82 */ /* 0x000f220000000a00 */
[----:B0-----:R-:W-:-:S04]  /*0080*/  IMAD R5, R0, UR6, R5 ;  /* 0x0000000600057c24 */ /* 0x001fc8000f8e0205 */
[----:B--2---:R-:W-:-:S04]  /*0090*/  IMAD.WIDE R2, R5, 0x14, R2 ;  /* 0x0000001405027825 */ /* 0x004fc800078e0202 */
[----:B------:R-:W-:Y:S01]  /*00a0*/  IMAD.SHL.U32 R5, R5, 0x4, RZ ;  /* 0x0000000405057824 */ /* 0x000fe200078e00ff */
[----:B-1----:R-:W5:Y:S04]  /*00b0*/  LDG.E R7, desc[UR4][R2.64+0x8] ;  /* 0x0000080402077981 */ /* 0x002f68000c1e1900 */
[----:B------:R0:W-:Y:S04]  /*00c0*/  STG.E desc[UR4][R2.64+0x10], R5 ;  /* 0x0000100502007986 */ /* 0x0001e8000c101904 */
[----:B---3--:R1:W2:Y:S04]  /*00d0*/  LDG.E R12, desc[UR4][R12.64] ;  /* 0x000000040c0c7981 */ /* 0x0082a8000c1e1900 */
[----:B----4-:R3:W4:Y:S04]  /*00e0*/  LDG.E R10, desc[UR4][R10.64] ;  /* 0x000000040a0a7981 */ /* 0x010728000c1e1900 */
[----:B------:R0:W5:Y:S01]  /*00f0*/  LDG.E R9, desc[UR4][R2.64+0xc] ;  /* 0x00000c0402097981 */ /* 0x000162000c1e1900 */
[----:B------:R-:W-:-:S05]  /*0100*/  VIADD R0, R5, 0x4ef34d9f ;  /* 0x4ef34d9f05007836 */ /* 0x000fca0000000000 */
[----:B------:R-:W-:-:S04]  /*0110*/  SHF.R.U32.HI R15, RZ, 0x10, R0 ;  /* 0x00000010ff0f7819 */ /* 0x000fc80000011600 */
[----:B------:R-:W-:-:S05]  /*0120*/  LOP3.LUT R15, R15, R0, RZ, 0x3c, !PT ;  /* 0x000000000f0f7212 */ /* 0x000fca00078e3cff */
[----:B------:R-:W-:-:S05]  /*0130*/  IMAD R15, R15, 0x4ef34d9f, RZ ;  /* 0x4ef34d9f0f0f7824 */ /* 0x000fca00078e02ff */
[----:B------:R-:W-:-:S04]  /*0140*/  SHF.R.U32.HI R0, RZ, 0x10, R15 ;  /* 0x00000010ff007819 */ /* 0x000fc8000001160f */
[----:B------:R-:W-:-:S05]  /*0150*/  LOP3.LUT R0, R0, R15, RZ, 0x3c, !PT ;  /* 0x0000000f00007212 */ /* 0x000fca00078e3cff */
[----:B------:R-:W-:-:S05]  /*0160*/  IMAD R0, R0, 0x4ef34d9f, RZ ;  /* 0x4ef34d9f00007824 */ /* 0x000fca00078e02ff */
[----:B-1----:R-:W-:-:S04]  /*0170*/  SHF.R.U32.HI R13, RZ, 0x10, R0 ;  /* 0x00000010ff0d7819 */ /* 0x002fc80000011600 */
[----:B---3--:R-:W-:-:S04]  /*0180*/  LOP3.LUT R11, R13, R0, RZ, 0x3c, !PT ;  /* 0x000000000d0b7212 */ /* 0x008fc800078e3cff */
[----:B------:R-:W-:-:S04]  /*0190*/  LOP3.LUT R13, R11, 0xfff, RZ, 0xc0, !PT ;  /* 0x00000fff0b0d7812 */ /* 0x000fc800078ec0ff */
[----:B------:R-:W-:Y:S01]  /*01a0*/  I2FP.F32.U32 R13, R13 ;  /* 0x0000000d000d7245 */ /* 0x000fe20000201000 */
[----:B------:R-:W-:Y:S01]  /*01b0*/  BSSY.RECONVERGENT B0, `(.L_x_170) ;  /* 0x0000037000007945 */ /* 0x000fe20003800200 */
[----:B--2---:R-:W-:-:S04]  /*01c0*/  I2FP.F32.S32 R12, R12 ;  /* 0x0000000c000c7245 */ /* 0x004fc80000201400 */
[----:B------:R-:W-:Y:S02]  /*01d0*/  FSETP.GEU.AND P0, PT, R13, R12, PT ;  /* 0x0000000c0d00720b */ /* 0x000fe40003f0e000 */
[----:B----4-:R-:W-:-:S04]  /*01e0*/  I2FP.F32.S32 R10, R10 ;  /* 0x0000000a000a7245 */ /* 0x010fc80000201400 */
[----:B------:R-:W-:-:S13]  /*01f0*/  FSETP.LEU.OR P0, PT, R13, R10, P0 ;  /* 0x0000000a0d00720b */ /* 0x000fda000070b400 */
[----:B0-----:R-:W-:Y:S05]  /*0200*/  @P0 BRA `(.L_x_171) ;  /* 0x00000000009c0947 */ /* 0x001fea0003800000 */
[----:B------:R-:W0:Y:S08]  /*0210*/  LDC.64 R14, c[0x4][0x20] ;  /* 0x01000800ff0e7b82 */ /* 0x000e300000000a00 */
[----:B------:R-:W1:Y:S01]  /*0220*/  LDC.64 R16, c[0x4][0x18] ;  /* 0x01000600ff107b82 */ /* 0x000e620000000a00 */
[----:B0-----:R-:W2:Y:S04]  /*0230*/  LDG.E R15, desc[UR4][R14.64] ;  /* 0x000000040e0f7981 */ /* 0x001ea8000c1e1900 */
[----:B-1----:R-:W2:Y:S01]  /*0240*/  LDG.E R6, desc[UR4][R16.64] ;  /* 0x0000000410067981 */ /* 0x002ea2000c1e1900 */
[----:B------:R-:W-:-:S05]  /*0250*/  VIADD R5, R5, 0x4ef34da0 ;  /* 0x4ef34da005057836 */ /* 0x000fca0000000000 */
[----:B------:R-:W-:-:S04]  /*0260*/  SHF.R.U32.HI R4, RZ, 0x10, R5 ;  /* 0x00000010ff047819 */ /* 0x000fc80000011605 */
[----:B------:R-:W-:-:S05]  /*0270*/  LOP3.LUT R4, R4, R5, RZ, 0x3c, !PT ;  /* 0x0000000504047212 */ /* 0x000fca00078e3cff */
[----:B------:R-:W-:Y:S02]  /*0280*/  IMAD R4, R4, 0x4ef34d9f, RZ ;  /* 0x4ef34d9f04047824 */ /* 0x000fe400078e02ff */
[----:B--2---:R-:W-:-:S03]  /*0290*/  IMAD.IADD R0, R15, 0x1, -R6 ;  /* 0x000000010f007824 */ /* 0x004fc600078e0a06 */
[----:B------:R-:W-:Y:S02]  /*02a0*/  SHF.R.U32.HI R15, RZ, 0x10, R4 ;  /* 0x00000010ff0f7819 */ /* 0x000fe40000011604 */
[----:B------:R-:W-:Y:S02]  /*02b0*/  I2FP.F32.S32 R6, R6 ;  /* 0x0000000600067245 */ /* 0x000fe40000201400 */
[----:B------:R-:W-:Y:S02]  /*02c0*/  IADD3 R8, PT, PT, -R0, 0x1000, RZ ;  /* 0x0000100000087810 */ /* 0x000fe40007ffe1ff */
[----:B------:R-:W-:Y:S01]  /*02d0*/  LOP3.LUT R15, R15, R4, RZ, 0x3c, !PT ;  /* 0x000000040f0f7212 */ /* 0x000fe200078e3cff */
[----:B------:R-:W-:Y:S01]  /*02e0*/  IMAD.MOV.U32 R4, RZ, RZ, RZ ;  /* 0x000000ffff047224 */ /* 0x000fe200078e00ff */
[----:B------:R-:W0:Y:S01]  /*02f0*/  I2F.U32.RP R10, R8 ;  /* 0x00000008000a7306 */ /* 0x000e220000209000 */
[----:B------:R-:W-:Y:S01]  /*0300*/  IMAD.MOV R17, RZ, RZ, -R8 ;  /* 0x000000ffff117224 */ /* 0x000fe200078e0a08 */
[----:B------:R-:W-:Y:S01]  /*0310*/  ISETP.NE.U32.AND P1, PT, R8, RZ, PT ;  /* 0x000000ff0800720c */ /* 0x000fe20003f25070 */
[----:B------:R-:W-:-:S05]  /*0320*/  IMAD R15, R15, 0x4ef34d9f, RZ ;  /* 0x4ef34d9f0f0f7824 */ /* 0x000fca00078e02ff */
[----:B0-----:R-:W0:Y:S02]  /*0330*/  MUFU.RCP R10, R10 ;  /* 0x0000000a000a7308 */ /* 0x001e240000001000 */
[----:B0-----:R-:W-:Y:S01]  /*0340*/  VIADD R5, R10, 0xffffffe ;  /* 0x0ffffffe0a057836 */ /* 0x001fe20000000000 */
[----:B------:R-:W-:-:S04]  /*0350*/  SHF.R.U32.HI R10, RZ, 0x10, R15 ;  /* 0x00000010ff0a7819 */ /* 0x000fc8000001160f */
[----:B------:R-:W-:Y:S01]  /*0360*/  LOP3.LUT R15, R10, R15, RZ, 0x3c, !PT ;  /* 0x0000000f0a0f7212 */ /* 0x000fe200078e3cff */
[----:B------:R-:W0:Y:S02]  /*0370*/  F2I.FTZ.U32.TRUNC.NTZ R5, R5 ;  /* 0x0000000500057305 */ /* 0x000e24000021f000 */
[----:B0-----:R-:W-:-:S04]  /*0380*/  IMAD R17, R17, R5, RZ ;  /* 0x0000000511117224 */ /* 0x001fc800078e02ff */
[----:B------:R-:W-:-:S06]  /*0390*/  IMAD.HI.U32 R4, R5, R17, R4 ;  /* 0x0000001105047227 */ /* 0x000fcc00078e0004 */
[----:B------:R-:W-:-:S04]  /*03a0*/  IMAD.HI.U32 R4, R4, R15, RZ ;  /* 0x0000000f04047227 */ /* 0x000fc800078e00ff */
[----:B------:R-:W-:-:S04]  /*03b0*/  IMAD.MOV R4, RZ, RZ, -R4 ;  /* 0x000000ffff047224 */ /* 0x000fc800078e0a04 */
[----:B------:R-:W-:-:S05]  /*03c0*/  IMAD R15, R8, R4, R15 ;  /* 0x00000004080f7224 */ /* 0x000fca00078e020f */
[----:B------:R-:W-:-:S13]  /*03d0*/  ISETP.GE.U32.AND P0, PT, R15, R8, PT ;  /* 0x000000080f00720c */ /* 0x000fda0003f06070 */
[----:B------:R-:W-:-:S05]  /*03e0*/  @P0 IMAD.IADD R15, R15, 0x1, -R8 ;  /* 0x000000010f0f0824 */ /* 0x000fca00078e0a08 */
[----:B------:R-:W-:-:S13]  /*03f0*/  ISETP.GE.U32.AND P0, PT, R15, R8, PT ;  /* 0x000000080f00720c */ /* 0x000fda0003f06070 */
[----:B------:R-:W-:Y:S01]  /*0400*/  @P0 IMAD.IADD R15, R15, 0x1, -R8 ;  /* 0x000000010f0f0824 */ /* 0x000fe200078e0a08 */
[----:B------:R-:W-:-:S04]  /*0410*/  @!P1 LOP3.LUT R15, RZ, R8, RZ, 0x33, !PT ;  /* 0x00000008ff0f9212 */ /* 0x000fc800078e33ff */
[----:B------:R-:W-:-:S04]  /*0420*/  I2FP.F32.S32 R15, R15 ;  /* 0x0000000f000f7245 */ /* 0x000fc80000201400 */
[----:B------:R-:W-:-:S13]  /*0430*/  FSETP.GT.AND P0, PT, R15, R6, PT ;  /* 0x000000060f00720b */ /* 0x000fda0003f04000 */
[----:B------:R-:W-:Y:S05]  /*0440*/  @!P0 BRA `(.L_x_172) ;  /* 0x0000000000348947 */ /* 0x000fea0003800000 */
[----:B------:R-:W-:-:S05]  /*0450*/  I2FP.F32.S32 R0, R0 ;  /* 0x0000000000007245 */ /* 0x000fca0000201400 */
[----:B------:R-:W-:Y:S01]  /*0460*/  FADD R15, R15, R0 ;  /* 0x000000000f0f7221 */ /* 0x000fe20000000000 */
[----:B------:R-:W-:Y:S06]  /*0470*/  BRA `(.L_x_172) ;  /* 0x0000000000287947 */ /* 0x000fec0003800000 */
.L_x_171:
[----:B------:R-:W-:-:S05]  /*0480*/  VIADD R5, R5, 0x4ef34da0 ;  /* 0x4ef34da005057836 */ /* 0x000fca0000000000 */
[----:B------:R-:W-:-:S04]  /*0490*/  SHF.R.U32.HI R0, RZ, 0x10, R5 ;  /* 0x00000010ff007819 */ /* 0x000fc80000011605 */
[----:B------:R-:W-:-:S05]  /*04a0*/  LOP3.LUT R0, R0, R5, RZ, 0x3c, !PT ;  /* 0x0000000500007212 */ /* 0x000fca00078e3cff */
[----:B------:R-:W-:-:S05]  /*04b0*/  IMAD R0, R0, 0x4ef34d9f, RZ ;  /* 0x4ef34d9f00007824 */ /* 0x000fca00078e02ff */
[----:B------:R-:W-:-:S04]  /*04c0*/  SHF.R.U32.HI R5, RZ, 0x10, R0 ;  /* 0x00000010ff057819 */ /* 0x000fc80000011600 */
[----:B------:R-:W-:-:S05]  /*04d0*/  LOP3.LUT R5, R5, R0, RZ, 0x3c, !PT ;  /* 0x0000000005057212 */ /* 0x000fca00078e3cff */
[----:B------:R-:W-:-:S05]  /*04e0*/  IMAD R5, R5, 0x4ef34d9f, RZ ;  /* 0x4ef34d9f05057824 */ /* 0x000fca00078e02ff */
[----:B------:R-:W-:-:S04]  /*04f0*/  SHF.R.U32.HI R0, RZ, 0x10, R5 ;  /* 0x00000010ff007819 */ /* 0x000fc80000011605 */
[----:B------:R-:W-:-:S04]  /*0500*/  LOP3.LUT R15, R0, 0xfff, R5, 0x48, !PT ;  /* 0x00000fff000f7812 */ /* 0x000fc800078e4805 */
[----:B------:R-:W-:-:S07]  /*0510*/  I2FP.F32.U32 R15, R15 ;  /* 0x0000000f000f7245 */ /* 0x000fce0000201000 */
.L_x_172:
[----:B------:R-:W-:Y:S05]  /*0520*/  BSYNC.RECONVERGENT B0 ;  /* 0x0000000000007941 */ /* 0x000fea0003800200 */
.L_x_170:
[----:B------:R-:W-:Y:S04]  /*0530*/  STG.E desc[UR4][R2.64], R13 ;  /* 0x0000000d02007986 */ /* 0x000fe8000c101904 */
[----:B------:R-:W-:Y:S04]  /*0540*/  STG.E desc[UR4][R2.64+0x4], R15 ;  /* 0x0000040f02007986 */ /* 0x000fe8000c101904 */
[----:B-----5:R-:W-:Y:S04]  /*0550*/  STG.E desc[UR4][R2.64+0x8], R7 ;  /* 0x0000080702007986 */ /* 0x020fe8000c101904 */
[----:B------:R-:W-:Y:S04]  /*0560*/  STG.E desc[UR4][R2.64+0xc], R9 ;  /* 0x00000c0902007986 */ /* 0x000fe8000c101904 */
[----:B------:R-:W-:Y:S01]  /*0570*/  STG.E desc[UR4][R2.64+0x10], R11 ;  /* 0x0000100b02007986 */ /* 0x000fe2000c101904 */
[----:B------:R-:W-:Y:S05]  /*0580*/  EXIT ;  /* 0x000000000000794d */ /* 0x000fea0003800000 */
.L_x_173:
        /* <DEDUP_REMOVED lines=15> */
.L_x_178:


//--------------------- .text._Z15init_gpu_singlev --------------------------
	.section	.text._Z15init_gpu_singlev,"ax",@progbits
	.align	128
        .global         _Z15init_gpu_singlev
        .type           _Z15init_gpu_singlev,@function
        .size           _Z15init_gpu_singlev,(.L_x_179 - _Z15init_gpu_singlev)
        .other          _Z15init_gpu_singlev,@"STO_CUDA_ENTRY STV_DEFAULT"
_Z15init_gpu_singlev:
.text._Z15init_gpu_singlev:
[----:B------:R-:W-:Y:S01]  /*0000*/  LDC R1, c[0x0][0x37c] ;  /* 0x0000df00ff017b82 */ /* 0x000fe20000000800 */
[----:B------:R-:W0:Y:S07]  /*0010*/  LDCU.64 UR4, c[0x4][URZ] ;  /* 0x01000000ff0477ac */ /* 0x000e2e0008000a00 */
[----:B------:R-:W1:Y:S01]  /*0020*/  LDC.64 R2, c[0x4][0x18] ;  /* 0x01000600ff027b82 */ /* 0x000e620000000a00 */
[----:B------:R-:W-:Y:S02]  /*0030*/  IMAD.MOV.U32 R15, RZ, RZ, 0x800 ;  /* 0x00000800ff0f7424 */ /* 0x000fe400078e00ff */
[----:B------:R-:W-:Y:S01]  /*0040*/  HFMA2 R17, -RZ, RZ, 0, 5.9604644775390625e-08 ;  /* 0x00000001ff117431 */ /* 0x000fe200000001ff */
[----:B------:R-:W1:Y:S04]  /*0050*/  LDCU.64 UR6, c[0x0][0x358] ;  /* 0x00006b00ff0677ac */ /* 0x000e680008000a00 */
[----:B------:R-:W2:Y:S08]  /*0060*/  LDC.64 R4, c[0x4][0x20] ;  /* 0x01000800ff047b82 */ /* 0x000eb00000000a00 */
[----:B------:R-:W3:Y:S01]  /*0070*/  LDC.64 R6, c[0x4][0x8] ;  /* 0x01000200ff067b82 */ /* 0x000ee20000000a00 */
[----:B0-----:R-:W-:-:S04]  /*0080*/  UIADD3 UR8, UP0, UPT, UR4, 0x2000000, URZ ;  /* 0x0200000004087890 */ /* 0x001fc8000ff1e0ff */
[----:B------:R-:W-:Y:S02]  /*0090*/  UIADD3.X UR4, UPT, UPT, URZ, UR5, URZ, UP0, !UPT ;  /* 0x00000005ff047290 */ /* 0x000fe400087fe4ff */
[----:B------:R-:W-:Y:S01]  /*00a0*/  IMAD.U32 R12, RZ, RZ, UR8 ;  /* 0x00000008ff0c7e24 */ /* 0x000fe2000f8e00ff */
[----:B------:R-:W0:Y:S01]  /*00b0*/  LDC.64 R8, c[0x4][0x10] ;  /* 0x01000400ff087b82 */ /* 0x000e220000000a00 */
[----:B-1----:R-:W-:Y:S02]  /*00c0*/  STG.E desc[UR6][R2.64], R15 ;  /* 0x0000000f02007986 */ /* 0x002fe4000c101906 */
[----:B------:R-:W-:-:S05]  /*00d0*/  MOV R13, UR4 ;  /* 0x00000004000d7c02 */ /* 0x000fca0008000f00 */
[----:B------:R-:W1:Y:S01]  /*00e0*/  LDC.64 R10, c[0x4][0x28] ;  /* 0x01000a00ff0a7b82 */ /* 0x000e620000000a00 */
[----:B--2---:R-:W-:Y:S04]  /*00f0*/  STG.E desc[UR6][R4.64], R15 ;  /* 0x0000000f04007986 */ /* 0x004fe8000c101906 */
[----:B---3--:R-:W-:Y:S04]  /*0100*/  STG.E desc[UR6][R6.64], R15 ;  /* 0x0000000f06007986 */ /* 0x008fe8000c101906 */
[----:B0-----:R-:W-:Y:S04]  /*0110*/  STG.E desc[UR6][R8.64], R15 ;  /* 0x0000000f08007986 */ /* 0x001fe8000c101906 */
[----:B-1----:R-:W-:Y:S04]  /*0120*/  STG.E desc[UR6][R10.64], R17 ;  /* 0x000000110a007986 */ /* 0x002fe8000c101906 */
[----:B------:R-:W-:Y:S01]  /*0130*/  STG.E desc[UR6][R12.64+0x2000], RZ ;  /* 0x002000ff0c007986 */ /* 0x000fe2000c101906 */
[----:B------:R-:W-:Y:S05]  /*0140*/  EXIT ;  /* 0x000000000000794d */ /* 0x000fea0003800000 */
.L_x_174:
        /* <DEDUP_REMOVED lines=11> */
.L_x_179:


//--------------------- .text._Z18init_grid_negativev --------------------------
	.section	.text._Z18init_grid_negativev,"ax",@progbits
	.align	128
        .global         _Z18init_grid_negativev
        .type           _Z18init_grid_negativev,@function
        .size           _Z18init_grid_negativev,(.L_x_180 - _Z18init_grid_negativev)
        .other          _Z18init_grid_negativev,@"STO_CUDA_ENTRY STV_DEFAULT"
_Z18init_grid_negativev:
.text._Z18init_grid_negativev:
[----:B------:R-:W-:Y:S01]  /*0000*/  LDC R1, c[0x0][0x37c] ;  /* 0x0000df00ff017b82 */ /* 0x000fe20000000800 */
[----:B------:R-:W0:Y:S07]  /*0010*/  S2R R0, SR_TID.Y ;  /* 0x0000000000007919 */ /* 0x000e2e0000002200 */
[----:B------:R-:W0:Y:S01]  /*0020*/  S2UR UR6, SR_CTAID.Y ;  /* 0x00000000000679c3 */ /* 0x000e220000002600 */
[----:B------:R-:W1:Y:S01]  /*0030*/  LDCU.64 UR4, c[0x0][0x358] ;  /* 0x00006b00ff0477ac */ /* 0x000e620008000a00 */
[----:B------:R-:W2:Y:S06]  /*0040*/  S2R R7, SR_TID.X ;  /* 0x0000000000077919 */ /* 0x000eac0000002100 */
[----:B------:R-:W0:Y:S08]  /*0050*/  LDC R5, c[0x0][0x364] ;  /* 0x0000d900ff057b82 */ /* 0x000e300000000800 */
[----:B------:R-:W3:Y:S08]  /*0060*/  LDC.64 R2, c[0x4][RZ] ;  /* 0x01000000ff027b82 */ /* 0x000ef00000000a00 */
[----:B------:R-:W2:Y:S08]  /*0070*/  S2UR UR7, SR_CTAID.X ;  /* 0x00000000000779c3 */ /* 0x000eb00000002500 */
[----:B------:R-:W2:Y:S01]  /*0080*/  LDC R4, c[0x0][0x360] ;  /* 0x0000d800ff047b82 */ /* 0x000ea20000000800 */
[----:B0-----:R-:W-:-:S04]  /*0090*/  IMAD R5, R5, UR6, R0 ;  /* 0x0000000605057c24 */ /* 0x001fc8000f8e0200 */
[----:B---3--:R-:W-:-:S04]  /*00a0*/  IMAD.WIDE.U32 R2, R5, 0x4000, R2 ;  /* 0x0000400005027825 */ /* 0x008fc800078e0002 */
[----:B--2---:R-:W-:Y:S01]  /*00b0*/  IMAD R5, R4, UR7, R7 ;  /* 0x0000000704057c24 */ /* 0x004fe2000f8e0207 */
[----:B------:R-:W-:-:S03]  /*00c0*/  MOV R7, 0xffffffff ;  /* 0xffffffff00077802 */ /* 0x000fc60000000f00 */
[----:B------:R-:W-:-:S05]  /*00d0*/  IMAD.WIDE.U32 R2, R5, 0x4, R2 ;  /* 0x0000000405027825 */ /* 0x000fca00078e0002 */
[----:B-1----:R-:W-:Y:S01]  /*00e0*/  STG.E desc[UR4][R2.64], R7 ;  /* 0x0000000702007986 */ /* 0x002fe2000c101904 */
[----:B------:R-:W-:Y:S05]  /*00f0*/  EXIT ;  /* 0x000000000000794d */ /* 0x000fea0003800000 */
.L_x_175:
        /* <DEDUP_REMOVED lines=16> */
.L_x_180:


//--------------------- .nv.global.init           --------------------------
	.section	.nv.global.init,"aw",@progbits
	.align	4
.nv.global.init:
	.type		__cudart_i2opi_f,@object
	.size		__cudart_i2opi_f,(.L_11 - __cudart_i2opi_f)
__cudart_i2opi_f:
        /*0000*/ 	.byte	0x41, 0x90, 0x43, 0x3c, 0x99, 0x95, 0x62, 0xdb, 0xc0, 0xdd, 0x34, 0xf5, 0xd1, 0x57, 0x27, 0xfc
        /*0010*/ 	.byte	0x29, 0x15, 0x44, 0x4e, 0x6e, 0x83, 0xf9, 0xa2
.L_11:


//--------------------- .nv.shared.reserved.0     --------------------------
	.section	.nv.shared.reserved.0,"aw",@nobits
	.weak		__nv_reservedSMEM_offset_0_alias
	.size		__nv_reservedSMEM_offset_0_alias, 0, 64
	.other		__nv_reservedSMEM_offset_0_alias,@"STO_CUDA_RESERVED_SHARED STV_DEFAULT"
__nv_reservedSMEM_offset_0_alias:
	.zero		0
	.zero		64


//--------------------- .nv.global                --------------------------
	.section	.nv.global,"aw",@nobits
	.align	8
.nv.global:
	.type		total_static_particles,@object
	.size		total_static_particles,(weight_center_y - total_static_particles)
total_static_particles:
	.zero		8
	.type		weight_center_y,@object
	.size		weight_center_y,(weight_center_x - weight_center_y)
weight_center_y:
	.zero		8
	.type		weight_center_x,@object
	.size		weight_center_x,(border_right - weight_center_x)
weight_center_x:
	.zero		8
	.type		border_right,@object
	.size		border_right,(border_bottom - border_right)
border_right:
	.zero		4
	.type		border_bottom,@object
	.size		border_bottom,(debug - border_bottom)
border_bottom:
	.zero		4
	.type		debug,@object
	.size		debug,(border_left - debug)
debug:
	.zero		4
	.type		border_left,@object
	.size		border_left,(smallest_distance_to_center - border_left)
border_left:
	.zero		4
	.type		smallest_distance_to_center,@object
	.size		smallest_distance_to_center,(border_top - smallest_distance_to_center)
smallest_distance_to_center:
	.zero		4
	.type		border_top,@object
	.size		border_top,(debug_array - border_top)
border_top:
	.zero		4
	.type		debug_array,@object
	.size		debug_array,(grid - debug_array)
debug_array:
	.zero		4096
	.type		grid,@object
	.size		grid,(.L_0 - grid)
grid:
	.zero		67108864
.L_0:


//--------------------- .nv.constant0._Z13particle_stepP8Particlei --------------------------
	.section	.nv.constant0._Z13particle_stepP8Particlei,"a",@progbits
	.sectionflags	@""
	.align	4
.nv.constant0._Z13particle_stepP8Particlei:
	.zero		908


//--------------------- .nv.constant0._Z14init_particlesP8Particle --------------------------
	.section	.nv.constant0._Z14init_particlesP8Particle,"a",@progbits
	.sectionflags	@""
	.align	4
.nv.constant0._Z14init_particlesP8Particle:
	.zero		904


//--------------------- .nv.constant0._Z15init_gpu_singlev --------------------------
	.section	.nv.constant0._Z15init_gpu_singlev,"a",@progbits
	.sectionflags	@""
	.align	4
.nv.constant0._Z15init_gpu_singlev:
	.zero		896


//--------------------- .nv.constant0._Z18init_grid_negativev --------------------------
	.section	.nv.constant0._Z18init_grid_negativev,"a",@progbits
	.sectionflags	@""
	.align	4
.nv.constant0._Z18init_grid_negativev:
	.zero		896


//--------------------- SYMBOLS --------------------------

	.type		.nv.reservedSmem.offset0,@object
	.size		.nv.reservedSmem.offset0,0x4
